// auto-generated by cutlass_sweep.gemm — config: {"arch": "sm_90", "cluster_m": 1, "cluster_n": 2, "dtype": "int8", "dtype_b": "int8", "layout": "nt", "stages": 0, "tile_k": 32, "tile_m": 64, "tile_n": 64}
#include "cutlass/cutlass.h"
#include "cutlass/gemm/collective/collective_builder.hpp"
#include "cutlass/gemm/device/gemm_universal_adapter.h"
#include "cutlass/gemm/kernel/gemm_universal.hpp"
#include "cutlass/epilogue/collective/collective_builder.hpp"

using ElemA = int8_t;
using ElemB = int8_t;
using ElemCD = int8_t;
using Acc  = int32_t;
using TileShape    = cute::Shape<cute::_64, cute::_64, cute::_32>;
using ClusterShape = cute::Shape<cute::_1, cute::_2, cute::_1>;

using CollectiveEpilogue = typename cutlass::epilogue::collective::CollectiveBuilder<
    cutlass::arch::Sm90, cutlass::arch::OpClassTensorOp,
    TileShape, ClusterShape,
    cutlass::epilogue::collective::EpilogueTileAuto,
    Acc, Acc,
    ElemCD, cutlass::layout::RowMajor, 128 / cutlass::sizeof_bits<ElemCD>::value,
    ElemCD, cutlass::layout::RowMajor, 128 / cutlass::sizeof_bits<ElemCD>::value,
    cutlass::epilogue::collective::EpilogueScheduleAuto
  >::CollectiveOp;

using CollectiveMainloop = typename cutlass::gemm::collective::CollectiveBuilder<
    cutlass::arch::Sm90, cutlass::arch::OpClassTensorOp,
    ElemA, cutlass::layout::RowMajor, 128 / cutlass::sizeof_bits<ElemA>::value,
    ElemB, cutlass::layout::ColumnMajor, 128 / cutlass::sizeof_bits<ElemB>::value,
    Acc,
    TileShape, ClusterShape,
    cutlass::gemm::collective::StageCountAutoCarveout<static_cast<int>(sizeof(typename CollectiveEpilogue::SharedStorage))>,
    cutlass::gemm::collective::KernelScheduleAuto
  >::CollectiveOp;

using GemmKernel = cutlass::gemm::kernel::GemmUniversal<
    cute::Shape<int,int,int,int>,
    CollectiveMainloop,
    CollectiveEpilogue
>;
using Gemm = cutlass::gemm::device::GemmUniversalAdapter<GemmKernel>;

// Force the device kernel symbol into the cubin without needing a host main.
auto* _anchor = &cutlass::device_kernel<GemmKernel>;


// ===== COMPILED SASS (sm_90a) =====

	.target	sm_90a

	.elftype	@"ET_EXEC"


//--------------------- .note.nv.tkinfo           --------------------------
	.section	.note.nv.tkinfo,"",@"SHT_NOTE"
	.sectionflags	@"SHF_NOTE_NV_TKINFO"
	.tkinfo
        /*0018*/ 	.word	0x00000002
        /*0030*/ 	.string	""
        /*0030*/ 	.string	"ptxas"
        /*0030*/ 	.string	"Cuda compilation tools, release 13.0, V13.0.88"
        /*0030*/ 	.string	"Build cuda_13.0.r13.0/compiler.36424714_0"
        /*0030*/ 	.string	"-arch sm_90a -m 64 "



//--------------------- .note.nv.cuinfo           --------------------------
	.section	.note.nv.cuinfo,"",@"SHT_NOTE"
	.sectionflags	@"SHF_NOTE_NV_CUINFO"
        /*0018*/ 	.short	0x0002
        /*001a*/ 	.short	0x005a
        /*001c*/ 	.short	0x0082
	.zero		2


//--------------------- .nv.info                  --------------------------
	.section	.nv.info,"",@"SHT_CUDA_INFO"
	.align	4


	//----- nvinfo : EIATTR_REGCOUNT
	.align		4
        /*0000*/ 	.byte	0x04, 0x2f
        /*0002*/ 	.short	(.L_15 - .L_14)
	.align		4
.L_14:
        /*0004*/ 	.word	index@(_ZN7cutlass13device_kernelINS_4gemm6kernel13GemmUniversalIN4cute5tupleIJiiiiEEENS1_10collective13CollectiveMmaINS1_34MainloopSm90TmaGmmaWarpSpecializedILi56ENS5_IJNS4_1CILi1EEENSA_ILi2EEESB_EEENS1_32KernelTmaWarpSpecializedPingpongEEENS5_IJNSA_ILi64EEESG_NSA_ILi32EEEEEEaNS5_IJlSB_lEEEaSJ_NS4_8TiledMMAINS4_8MMA_AtomIJNS4_4SM904GMMA26MMA_64x64x32_S32S8S8_SS_TNEEEENS4_6LayoutINS5_IJSB_SB_SB_EEENS5_IJNSA_ILi0EEESS_SS_EEEEENS5_IJNS4_10UnderscoreESV_SV_EEEEENS4_23SM90_TMA_LOAD_MULTICASTENS4_14ComposedLayoutINS4_7SwizzleILi1ELi4ELi3EEENS4_18smem_ptr_flag_bitsILi8EEENSQ_INS5_IJNSA_ILi8EEESH_EEENS5_IJSH_SB_EEEEEEEvNS4_8identityENS4_13SM90_TMA_LOADES18_vS19_EENS_8epilogue10collective6detail29Sm90TmaWarpSpecializedAdapterINS1D_15DefaultEpilogueIaSJ_SJ_NS1C_6thread17LinearCombinationIaLi1EiiLNS1H_9ScaleType4KindE0ELNS_15FloatRoundStyleE2EaEENS1_15EpilogueDefaultEEEEEvvEEEEvNT_6ParamsE)
        /*0008*/ 	.word	0x000000a8


	//----- nvinfo : EIATTR_FRAME_SIZE
	.align		4
.L_15:
        /*000c*/ 	.byte	0x04, 0x11
        /*000e*/ 	.short	(.L_17 - .L_16)
	.align		4
.L_16:
        /*0010*/ 	.word	index@(_ZN7cutlass13device_kernelINS_4gemm6kernel13GemmUniversalIN4cute5tupleIJiiiiEEENS1_10collective13CollectiveMmaINS1_34MainloopSm90TmaGmmaWarpSpecializedILi56ENS5_IJNS4_1CILi1EEENSA_ILi2EEESB_EEENS1_32KernelTmaWarpSpecializedPingpongEEENS5_IJNSA_ILi64EEESG_NSA_ILi32EEEEEEaNS5_IJlSB_lEEEaSJ_NS4_8TiledMMAINS4_8MMA_AtomIJNS4_4SM904GMMA26MMA_64x64x32_S32S8S8_SS_TNEEEENS4_6LayoutINS5_IJSB_SB_SB_EEENS5_IJNSA_ILi0EEESS_SS_EEEEENS5_IJNS4_10UnderscoreESV_SV_EEEEENS4_23SM90_TMA_LOAD_MULTICASTENS4_14ComposedLayoutINS4_7SwizzleILi1ELi4ELi3EEENS4_18smem_ptr_flag_bitsILi8EEENSQ_INS5_IJNSA_ILi8EEESH_EEENS5_IJSH_SB_EEEEEEEvNS4_8identityENS4_13SM90_TMA_LOADES18_vS19_EENS_8epilogue10collective6detail29Sm90TmaWarpSpecializedAdapterINS1D_15DefaultEpilogueIaSJ_SJ_NS1C_6thread17LinearCombinationIaLi1EiiLNS1H_9ScaleType4KindE0ELNS_15FloatRoundStyleE2EaEENS1_15EpilogueDefaultEEEEEvvEEEEvNT_6ParamsE)
        /*0014*/ 	.word	0x00000008


	//----- nvinfo : EIATTR_MIN_STACK_SIZE
	.align		4
.L_17:
        /*0018*/ 	.byte	0x04, 0x12
        /*001a*/ 	.short	(.L_19 - .L_18)
	.align		4
.L_18:
        /*001c*/ 	.word	index@(_ZN7cutlass13device_kernelINS_4gemm6kernel13GemmUniversalIN4cute5tupleIJiiiiEEENS1_10collective13CollectiveMmaINS1_34MainloopSm90TmaGmmaWarpSpecializedILi56ENS5_IJNS4_1CILi1EEENSA_ILi2EEESB_EEENS1_32KernelTmaWarpSpecializedPingpongEEENS5_IJNSA_ILi64EEESG_NSA_ILi32EEEEEEaNS5_IJlSB_lEEEaSJ_NS4_8TiledMMAINS4_8MMA_AtomIJNS4_4SM904GMMA26MMA_64x64x32_S32S8S8_SS_TNEEEENS4_6LayoutINS5_IJSB_SB_SB_EEENS5_IJNSA_ILi0EEESS_SS_EEEEENS5_IJNS4_10UnderscoreESV_SV_EEEEENS4_23SM90_TMA_LOAD_MULTICASTENS4_14ComposedLayoutINS4_7SwizzleILi1ELi4ELi3EEENS4_18smem_ptr_flag_bitsILi8EEENSQ_INS5_IJNSA_ILi8EEESH_EEENS5_IJSH_SB_EEEEEEEvNS4_8identityENS4_13SM90_TMA_LOADES18_vS19_EENS_8epilogue10collective6detail29Sm90TmaWarpSpecializedAdapterINS1D_15DefaultEpilogueIaSJ_SJ_NS1C_6thread17LinearCombinationIaLi1EiiLNS1H_9ScaleType4KindE0ELNS_15FloatRoundStyleE2EaEENS1_15EpilogueDefaultEEEEEvvEEEEvNT_6ParamsE)
        /*0020*/ 	.word	0x00000008
.L_19:


//--------------------- .nv.compat                --------------------------
	.section	.nv.compat,"",@"SHT_CUDA_COMPAT_INFO"
	.align	4
        /*0000*/ 	.byte	0x02, 0x09, 0x01, 0x00, 0x02, 0x02, 0x04, 0x00, 0x02, 0x05, 0x05, 0x00, 0x03, 0x07, 0x01, 0x01
        /*0010*/ 	.byte	0x02, 0x03, 0x01, 0x00, 0x02, 0x06, 0x01, 0x00, 0x04, 0x0b, 0x08, 0x00, 0x00, 0x00, 0x00, 0x00
        /*0020*/ 	.byte	0x00, 0x00, 0x00, 0x00


//--------------------- .nv.info._ZN7cutlass13device_kernelINS_4gemm6kernel13GemmUniversalIN4cute5tupleIJiiiiEEENS1_10collective13CollectiveMmaINS1_34MainloopSm90TmaGmmaWarpSpecializedILi56ENS5_IJNS4_1CILi1EEENSA_ILi2EEESB_EEENS1_32KernelTmaWarpSpecializedPingpongEEENS5_IJNSA_ILi64EEESG_NSA_ILi32EEEEEEaNS5_IJlSB_lEEEaSJ_NS4_8TiledMMAINS4_8MMA_AtomIJNS4_4SM904GMMA26MMA_64x64x32_S32S8S8_SS_TNEEEENS4_6LayoutINS5_IJSB_SB_SB_EEENS5_IJNSA_ILi0EEESS_SS_EEEEENS5_IJNS4_10UnderscoreESV_SV_EEEEENS4_23SM90_TMA_LOAD_MULTICASTENS4_14ComposedLayoutINS4_7SwizzleILi1ELi4ELi3EEENS4_18smem_ptr_flag_bitsILi8EEENSQ_INS5_IJNSA_ILi8EEESH_EEENS5_IJSH_SB_EEEEEEEvNS4_8identityENS4_13SM90_TMA_LOADES18_vS19_EENS_8epilogue10collective6detail29Sm90TmaWarpSpecializedAdapterINS1D_15DefaultEpilogueIaSJ_SJ_NS1C_6thread17LinearCombinationIaLi1EiiLNS1H_9ScaleType4KindE0ELNS_15FloatRoundStyleE2EaEENS1_15EpilogueDefaultEEEEEvvEEEEvNT_6ParamsE --------------------------
	.section	.nv.info._ZN7cutlass13device_kernelINS_4gemm6kernel13GemmUniversalIN4cute5tupleIJiiiiEEENS1_10collective13CollectiveMmaINS1_34MainloopSm90TmaGmmaWarpSpecializedILi56ENS5_IJNS4_1CILi1EEENSA_ILi2EEESB_EEENS1_32KernelTmaWarpSpecializedPingpongEEENS5_IJNSA_ILi64EEESG_NSA_ILi32EEEEEEaNS5_IJlSB_lEEEaSJ_NS4_8TiledMMAINS4_8MMA_AtomIJNS4_4SM904GMMA26MMA_64x64x32_S32S8S8_SS_TNEEEENS4_6LayoutINS5_IJSB_SB_SB_EEENS5_IJNSA_ILi0EEESS_SS_EEEEENS5_IJNS4_10UnderscoreESV_SV_EEEEENS4_23SM90_TMA_LOAD_MULTICASTENS4_14ComposedLayoutINS4_7SwizzleILi1ELi4ELi3EEENS4_18smem_ptr_flag_bitsILi8EEENSQ_INS5_IJNSA_ILi8EEESH_EEENS5_IJSH_SB_EEEEEEEvNS4_8identityENS4_13SM90_TMA_LOADES18_vS19_EENS_8epilogue10collective6detail29Sm90TmaWarpSpecializedAdapterINS1D_15DefaultEpilogueIaSJ_SJ_NS1C_6thread17LinearCombinationIaLi1EiiLNS1H_9ScaleType4KindE0ELNS_15FloatRoundStyleE2EaEENS1_15EpilogueDefaultEEEEEvvEEEEvNT_6ParamsE,"",@"SHT_CUDA_INFO"
	.sectionflags	@""
	.align	4


	//----- nvinfo : EIATTR_CUDA_API_VERSION
	.align		4
        /*0000*/ 	.byte	0x04, 0x37
        /*0002*/ 	.short	(.L_21 - .L_20)
.L_20:
        /*0004*/ 	.word	0x00000082


	//----- nvinfo : EIATTR_KPARAM_INFO
	.align		4
.L_21:
        /*0008*/ 	.byte	0x04, 0x17
        /*000a*/ 	.short	(.L_23 - .L_22)
.L_22:
        /*000c*/ 	.word	0x00000000
        /*0010*/ 	.short	0x0000
        /*0012*/ 	.short	0x0070
        /*0014*/ 	.byte	0x00, 0xf0, 0x01, 0x10


	//----- nvinfo : EIATTR_SPARSE_MMA_MASK
	.align		4
.L_23:
        /*0018*/ 	.byte	0x03, 0x50
        /*001a*/ 	.short	0x0000


	//----- nvinfo : EIATTR_MAXREG_COUNT
	.align		4
        /*001c*/ 	.byte	0x03, 0x1b
        /*001e*/ 	.short	0x00a8


	//----- nvinfo : EIATTR_NUM_BARRIERS
	.align		4
        /*0020*/ 	.byte	0x02, 0x4c
        /*0022*/ 	.byte	0x01
	.zero		1


	//----- nvinfo : EIATTR_EXTERNS
	.align		4
        /*0024*/ 	.byte	0x04, 0x0f
        /*0026*/ 	.short	(.L_25 - .L_24)


	//   ....[0]....
	.align		4
.L_24:
        /*0028*/ 	.word	index@(__assertfail)


	//----- nvinfo : EIATTR_ANNOTATIONS
	.align		4
.L_25:
        /*002c*/ 	.byte	0x04, 0x55
        /*002e*/ 	.short	(.L_27 - .L_26)


	//   ....[0]....
.L_26:
        /*0030*/ 	.word	0x00000001
        /*0034*/ 	.byte	0xf0, 0x13, 0x00, 0x00, 0x01, 0x00, 0x00, 0x00, 0xa0, 0x1a, 0x00, 0x00, 0x01, 0x00, 0x00, 0x00
        /*0044*/ 	.byte	0x70, 0x43, 0x00, 0x00, 0x01, 0x00, 0x00, 0x00, 0xa0, 0x4f, 0x00, 0x00


	//----- nvinfo : EIATTR_MERCURY_ISA_VERSION
	.align		4
.L_27:
        /*0050*/ 	.byte	0x03, 0x5f
        /*0052*/ 	.short	0x0101


	//----- nvinfo : EIATTR_INT_WARP_WIDE_INSTR_OFFSETS
	.align		4
        /*0054*/ 	.byte	0x04, 0x31
        /*0056*/ 	.short	(.L_29 - .L_28)


	//   ....[0]....
.L_28:
        /*0058*/ 	.word	0x00000bb0


	//   ....[1]....
        /*005c*/ 	.word	0x00000bf0


	//   ....[2]....
        /*0060*/ 	.word	0x00000d20


	//   ....[3]....
        /*0064*/ 	.word	0x00000d30


	//   ....[4]....
        /*0068*/ 	.word	0x00000d40


	//   ....[5]....
        /*006c*/ 	.word	0x00000d50


	//   ....[6]....
        /*0070*/ 	.word	0x00000e10


	//   ....[7]....
        /*0074*/ 	.word	0x00000e50


	//   ....[8]....
        /*0078*/ 	.word	0x00002470


	//----- nvinfo : EIATTR_COOP_GROUP_MASK_REGIDS
	.align		4
.L_29:
        /*007c*/ 	.byte	0x04, 0x29
        /*007e*/ 	.short	(.L_31 - .L_30)


	//   ....[0]....
.L_30:
        /*0080*/ 	.word	0xffffffff


	//   ....[1]....
        /*0084*/ 	.word	0xffffffff


	//   ....[2]....
        /*0088*/ 	.word	0xffffffff


	//   ....[3]....
        /*008c*/ 	.word	0xffffffff


	//   ....[4]....
        /*0090*/ 	.word	0xffffffff


	//   ....[5]....
        /*0094*/ 	.word	0xffffffff


	//   ....[6]....
        /*0098*/ 	.word	0xffffffff


	//----- nvinfo : EIATTR_COOP_GROUP_INSTR_OFFSETS
	.align		4
.L_31:
        /*009c*/ 	.byte	0x04, 0x28
        /*009e*/ 	.short	(.L_33 - .L_32)


	//   ....[0]....
.L_32:
        /*00a0*/ 	.word	0x00000070


	//   ....[1]....
        /*00a4*/ 	.word	0x00000080


	//   ....[2]....
        /*00a8*/ 	.word	0x00000140


	//   ....[3]....
        /*00ac*/ 	.word	0x00000990


	//   ....[4]....
        /*00b0*/ 	.word	0x000009d0


	//   ....[5]....
        /*00b4*/ 	.word	0x00000a60


	//   ....[6]....
        /*00b8*/ 	.word	0x00000fa0


	//----- nvinfo : EIATTR_REG_RECONFIG
	.align		4
.L_33:
        /*00bc*/ 	.byte	0x01, 0x54
	.zero		2


	//----- nvinfo : EIATTR_SYSCALL_OFFSETS
	.align		4
        /*00c0*/ 	.byte	0x04, 0x46
        /*00c2*/ 	.short	(.L_35 - .L_34)


	//   ....[0]....
.L_34:
        /*00c4*/ 	.word	0x00001f80


	//----- nvinfo : EIATTR_MBARRIER_INSTR_OFFSETS
	.align		4
.L_35:
        /*00c8*/ 	.byte	0x04, 0x39
        /*00ca*/ 	.short	(.L_37 - .L_36)


	//   ....[0]....
.L_36:
        /*00cc*/ 	.word	0x00000270
        /*00d0*/ 	.word	0x000000ff
        /*00d4*/ 	.word	0x00000000
        /*00d8*/ 	.short	0x0100
        /*00da*/ 	.byte	0x08
	.zero		1


	//   ....[1]....
        /*00dc*/ 	.word	0x00000280
        /*00e0*/ 	.word	0x000000ff
        /*00e4*/ 	.word	0x000001c0
        /*00e8*/ 	.short	0x0100
        /*00ea*/ 	.byte	0x08
	.zero		1


	//   ....[2]....
        /*00ec*/ 	.word	0x00000290
        /*00f0*/ 	.word	0x000000ff
        /*00f4*/ 	.word	0x00000008
        /*00f8*/ 	.short	0x0100
        /*00fa*/ 	.byte	0x08
	.zero		1


	//   ....[3]....
        /*00fc*/ 	.word	0x000002a0
        /*0100*/ 	.word	0x000000ff
        /*0104*/ 	.word	0x000001c8
        /*0108*/ 	.short	0x0100
        /*010a*/ 	.byte	0x08
	.zero		1


	//   ....[4]....
        /*010c*/ 	.word	0x000002b0
        /*0110*/ 	.word	0x000000ff
        /*0114*/ 	.word	0x00000010
        /*0118*/ 	.short	0x0100
        /*011a*/ 	.byte	0x08
	.zero		1


	//   ....[5]....
        /*011c*/ 	.word	0x000002c0
        /*0120*/ 	.word	0x000000ff
        /*0124*/ 	.word	0x000001d0
        /*0128*/ 	.short	0x0100
        /*012a*/ 	.byte	0x08
	.zero		1


	//   ....[6]....
        /*012c*/ 	.word	0x000002d0
        /*0130*/ 	.word	0x000000ff
        /*0134*/ 	.word	0x00000018
        /*0138*/ 	.short	0x0100
        /*013a*/ 	.byte	0x08
	.zero		1


	//   ....[7]....
        /*013c*/ 	.word	0x000002e0
        /*0140*/ 	.word	0x000000ff
        /*0144*/ 	.word	0x000001d8
        /*0148*/ 	.short	0x0100
        /*014a*/ 	.byte	0x08
	.zero		1


	//   ....[8]....
        /*014c*/ 	.word	0x000002f0
        /*0150*/ 	.word	0x000000ff
        /*0154*/ 	.word	0x00000020
        /*0158*/ 	.short	0x0100
        /*015a*/ 	.byte	0x08
	.zero		1


	//   ....[9]....
        /*015c*/ 	.word	0x00000300
        /*0160*/ 	.word	0x000000ff
        /*0164*/ 	.word	0x000001e0
        /*0168*/ 	.short	0x0100
        /*016a*/ 	.byte	0x08
	.zero		1


	//   ....[10]....
        /*016c*/ 	.word	0x00000310
        /*0170*/ 	.word	0x000000ff
        /*0174*/ 	.word	0x00000028
        /*0178*/ 	.short	0x0100
        /*017a*/ 	.byte	0x08
	.zero		1


	//   ....[11]....
        /*017c*/ 	.word	0x00000320
        /*0180*/ 	.word	0x000000ff
        /*0184*/ 	.word	0x000001e8
        /*0188*/ 	.short	0x0100
        /*018a*/ 	.byte	0x08
	.zero		1


	//   ....[12]....
        /*018c*/ 	.word	0x00000330
        /*0190*/ 	.word	0x000000ff
        /*0194*/ 	.word	0x00000030
        /*0198*/ 	.short	0x0100
        /*019a*/ 	.byte	0x08
	.zero		1


	//   ....[13]....
        /*019c*/ 	.word	0x00000340
        /*01a0*/ 	.word	0x000000ff
        /*01a4*/ 	.word	0x000001f0
        /*01a8*/ 	.short	0x0100
        /*01aa*/ 	.byte	0x08
	.zero		1


	//   ....[14]....
        /*01ac*/ 	.word	0x00000350
        /*01b0*/ 	.word	0x000000ff
        /*01b4*/ 	.word	0x00000038
        /*01b8*/ 	.short	0x0100
        /*01ba*/ 	.byte	0x08
	.zero		1


	//   ....[15]....
        /*01bc*/ 	.word	0x00000360
        /*01c0*/ 	.word	0x000000ff
        /*01c4*/ 	.word	0x000001f8
        /*01c8*/ 	.short	0x0100
        /*01ca*/ 	.byte	0x08
	.zero		1


	//   ....[16]....
        /*01cc*/ 	.word	0x00000370
        /*01d0*/ 	.word	0x000000ff
        /*01d4*/ 	.word	0x00000040
        /*01d8*/ 	.short	0x0100
        /*01da*/ 	.byte	0x08
	.zero		1


	//   ....[17]....
        /*01dc*/ 	.word	0x00000380
        /*01e0*/ 	.word	0x000000ff
        /*01e4*/ 	.word	0x00000200
        /*01e8*/ 	.short	0x0100
        /*01ea*/ 	.byte	0x08
	.zero		1


	//   ....[18]....
        /*01ec*/ 	.word	0x00000390
        /*01f0*/ 	.word	0x000000ff
        /*01f4*/ 	.word	0x00000048
        /*01f8*/ 	.short	0x0100
        /*01fa*/ 	.byte	0x08
	.zero		1


	//   ....[19]....
        /*01fc*/ 	.word	0x000003a0
        /*0200*/ 	.word	0x000000ff
        /*0204*/ 	.word	0x00000208
        /*0208*/ 	.short	0x0100
        /*020a*/ 	.byte	0x08
	.zero		1


	//   ....[20]....
        /*020c*/ 	.word	0x000003b0
        /*0210*/ 	.word	0x000000ff
        /*0214*/ 	.word	0x00000050
        /*0218*/ 	.short	0x0100
        /*021a*/ 	.byte	0x08
	.zero		1


	//   ....[21]....
        /*021c*/ 	.word	0x000003c0
        /*0220*/ 	.word	0x000000ff
        /*0224*/ 	.word	0x00000210
        /*0228*/ 	.short	0x0100
        /*022a*/ 	.byte	0x08
	.zero		1


	//   ....[22]....
        /*022c*/ 	.word	0x000003d0
        /*0230*/ 	.word	0x000000ff
        /*0234*/ 	.word	0x00000058
        /*0238*/ 	.short	0x0100
        /*023a*/ 	.byte	0x08
	.zero		1


	//   ....[23]....
        /*023c*/ 	.word	0x000003e0
        /*0240*/ 	.word	0x000000ff
        /*0244*/ 	.word	0x00000218
        /*0248*/ 	.short	0x0100
        /*024a*/ 	.byte	0x08
	.zero		1


	//   ....[24]....
        /*024c*/ 	.word	0x000003f0
        /*0250*/ 	.word	0x000000ff
        /*0254*/ 	.word	0x00000060
        /*0258*/ 	.short	0x0100
        /*025a*/ 	.byte	0x08
	.zero		1


	//   ....[25]....
        /*025c*/ 	.word	0x00000400
        /*0260*/ 	.word	0x000000ff
        /*0264*/ 	.word	0x00000220
        /*0268*/ 	.short	0x0100
        /*026a*/ 	.byte	0x08
	.zero		1


	//   ....[26]....
        /*026c*/ 	.word	0x00000410
        /*0270*/ 	.word	0x000000ff
        /*0274*/ 	.word	0x00000068
        /*0278*/ 	.short	0x0100
        /*027a*/ 	.byte	0x08
	.zero		1


	//   ....[27]....
        /*027c*/ 	.word	0x00000420
        /*0280*/ 	.word	0x000000ff
        /*0284*/ 	.word	0x00000228
        /*0288*/ 	.short	0x0100
        /*028a*/ 	.byte	0x08
	.zero		1


	//   ....[28]....
        /*028c*/ 	.word	0x00000430
        /*0290*/ 	.word	0x000000ff
        /*0294*/ 	.word	0x00000070
        /*0298*/ 	.short	0x0100
        /*029a*/ 	.byte	0x08
	.zero		1


	//   ....[29]....
        /*029c*/ 	.word	0x00000440
        /*02a0*/ 	.word	0x000000ff
        /*02a4*/ 	.word	0x00000230
        /*02a8*/ 	.short	0x0100
        /*02aa*/ 	.byte	0x08
	.zero		1


	//   ....[30]....
        /*02ac*/ 	.word	0x00000450
        /*02b0*/ 	.word	0x000000ff
        /*02b4*/ 	.word	0x00000078
        /*02b8*/ 	.short	0x0100
        /*02ba*/ 	.byte	0x08
	.zero		1


	//   ....[31]....
        /*02bc*/ 	.word	0x00000460
        /*02c0*/ 	.word	0x000000ff
        /*02c4*/ 	.word	0x00000238
        /*02c8*/ 	.short	0x0100
        /*02ca*/ 	.byte	0x08
	.zero		1


	//   ....[32]....
        /*02cc*/ 	.word	0x00000470
        /*02d0*/ 	.word	0x000000ff
        /*02d4*/ 	.word	0x00000080
        /*02d8*/ 	.short	0x0100
        /*02da*/ 	.byte	0x08
	.zero		1


	//   ....[33]....
        /*02dc*/ 	.word	0x00000480
        /*02e0*/ 	.word	0x000000ff
        /*02e4*/ 	.word	0x00000240
        /*02e8*/ 	.short	0x0100
        /*02ea*/ 	.byte	0x08
	.zero		1


	//   ....[34]....
        /*02ec*/ 	.word	0x00000490
        /*02f0*/ 	.word	0x000000ff
        /*02f4*/ 	.word	0x00000088
        /*02f8*/ 	.short	0x0100
        /*02fa*/ 	.byte	0x08
	.zero		1


	//   ....[35]....
        /*02fc*/ 	.word	0x000004a0
        /*0300*/ 	.word	0x000000ff
        /*0304*/ 	.word	0x00000248
        /*0308*/ 	.short	0x0100
        /*030a*/ 	.byte	0x08
	.zero		1


	//   ....[36]....
        /*030c*/ 	.word	0x000004b0
        /*0310*/ 	.word	0x000000ff
        /*0314*/ 	.word	0x00000090
        /*0318*/ 	.short	0x0100
        /*031a*/ 	.byte	0x08
	.zero		1


	//   ....[37]....
        /*031c*/ 	.word	0x000004c0
        /*0320*/ 	.word	0x000000ff
        /*0324*/ 	.word	0x00000250
        /*0328*/ 	.short	0x0100
        /*032a*/ 	.byte	0x08
	.zero		1


	//   ....[38]....
        /*032c*/ 	.word	0x000004d0
        /*0330*/ 	.word	0x000000ff
        /*0334*/ 	.word	0x00000098
        /*0338*/ 	.short	0x0100
        /*033a*/ 	.byte	0x08
	.zero		1


	//   ....[39]....
        /*033c*/ 	.word	0x000004e0
        /*0340*/ 	.word	0x000000ff
        /*0344*/ 	.word	0x00000258
        /*0348*/ 	.short	0x0100
        /*034a*/ 	.byte	0x08
	.zero		1


	//   ....[40]....
        /*034c*/ 	.word	0x000004f0
        /*0350*/ 	.word	0x000000ff
        /*0354*/ 	.word	0x000000a0
        /*0358*/ 	.short	0x0100
        /*035a*/ 	.byte	0x08
	.zero		1


	//   ....[41]....
        /*035c*/ 	.word	0x00000500
        /*0360*/ 	.word	0x000000ff
        /*0364*/ 	.word	0x00000260
        /*0368*/ 	.short	0x0100
        /*036a*/ 	.byte	0x08
	.zero		1


	//   ....[42]....
        /*036c*/ 	.word	0x00000510
        /*0370*/ 	.word	0x000000ff
        /*0374*/ 	.word	0x000000a8
        /*0378*/ 	.short	0x0100
        /*037a*/ 	.byte	0x08
	.zero		1


	//   ....[43]....
        /*037c*/ 	.word	0x00000520
        /*0380*/ 	.word	0x000000ff
        /*0384*/ 	.word	0x00000268
        /*0388*/ 	.short	0x0100
        /*038a*/ 	.byte	0x08
	.zero		1


	//   ....[44]....
        /*038c*/ 	.word	0x00000530
        /*0390*/ 	.word	0x000000ff
        /*0394*/ 	.word	0x000000b0
        /*0398*/ 	.short	0x0100
        /*039a*/ 	.byte	0x08
	.zero		1


	//   ....[45]....
        /*039c*/ 	.word	0x00000540
        /*03a0*/ 	.word	0x000000ff
        /*03a4*/ 	.word	0x00000270
        /*03a8*/ 	.short	0x0100
        /*03aa*/ 	.byte	0x08
	.zero		1


	//   ....[46]....
        /*03ac*/ 	.word	0x00000550
        /*03b0*/ 	.word	0x000000ff
        /*03b4*/ 	.word	0x000000b8
        /*03b8*/ 	.short	0x0100
        /*03ba*/ 	.byte	0x08
	.zero		1


	//   ....[47]....
        /*03bc*/ 	.word	0x00000560
        /*03c0*/ 	.word	0x000000ff
        /*03c4*/ 	.word	0x00000278
        /*03c8*/ 	.short	0x0100
        /*03ca*/ 	.byte	0x08
	.zero		1


	//   ....[48]....
        /*03cc*/ 	.word	0x00000570
        /*03d0*/ 	.word	0x000000ff
        /*03d4*/ 	.word	0x000000c0
        /*03d8*/ 	.short	0x0100
        /*03da*/ 	.byte	0x08
	.zero		1


	//   ....[49]....
        /*03dc*/ 	.word	0x00000580
        /*03e0*/ 	.word	0x000000ff
        /*03e4*/ 	.word	0x00000280
        /*03e8*/ 	.short	0x0100
        /*03ea*/ 	.byte	0x08
	.zero		1


	//   ....[50]....
        /*03ec*/ 	.word	0x00000590
        /*03f0*/ 	.word	0x000000ff
        /*03f4*/ 	.word	0x000000c8
        /*03f8*/ 	.short	0x0100
        /*03fa*/ 	.byte	0x08
	.zero		1


	//   ....[51]....
        /*03fc*/ 	.word	0x000005a0
        /*0400*/ 	.word	0x000000ff
        /*0404*/ 	.word	0x00000288
        /*0408*/ 	.short	0x0100
        /*040a*/ 	.byte	0x08
	.zero		1


	//   ....[52]....
        /*040c*/ 	.word	0x000005b0
        /*0410*/ 	.word	0x000000ff
        /*0414*/ 	.word	0x000000d0
        /*0418*/ 	.short	0x0100
        /*041a*/ 	.byte	0x08
	.zero		1


	//   ....[53]....
        /*041c*/ 	.word	0x000005c0
        /*0420*/ 	.word	0x000000ff
        /*0424*/ 	.word	0x00000290
        /*0428*/ 	.short	0x0100
        /*042a*/ 	.byte	0x08
	.zero		1


	//   ....[54]....
        /*042c*/ 	.word	0x000005d0
        /*0430*/ 	.word	0x000000ff
        /*0434*/ 	.word	0x000000d8
        /*0438*/ 	.short	0x0100
        /*043a*/ 	.byte	0x08
	.zero		1


	//   ....[55]....
        /*043c*/ 	.word	0x000005e0
        /*0440*/ 	.word	0x000000ff
        /*0444*/ 	.word	0x00000298
        /*0448*/ 	.short	0x0100
        /*044a*/ 	.byte	0x08
	.zero		1


	//   ....[56]....
        /*044c*/ 	.word	0x000005f0
        /*0450*/ 	.word	0x000000ff
        /*0454*/ 	.word	0x000000e0
        /*0458*/ 	.short	0x0100
        /*045a*/ 	.byte	0x08
	.zero		1


	//   ....[57]....
        /*045c*/ 	.word	0x00000600
        /*0460*/ 	.word	0x000000ff
        /*0464*/ 	.word	0x000002a0
        /*0468*/ 	.short	0x0100
        /*046a*/ 	.byte	0x08
	.zero		1


	//   ....[58]....
        /*046c*/ 	.word	0x00000610
        /*0470*/ 	.word	0x000000ff
        /*0474*/ 	.word	0x000000e8
        /*0478*/ 	.short	0x0100
        /*047a*/ 	.byte	0x08
	.zero		1


	//   ....[59]....
        /*047c*/ 	.word	0x00000620
        /*0480*/ 	.word	0x000000ff
        /*0484*/ 	.word	0x000002a8
        /*0488*/ 	.short	0x0100
        /*048a*/ 	.byte	0x08
	.zero		1


	//   ....[60]....
        /*048c*/ 	.word	0x00000630
        /*0490*/ 	.word	0x000000ff
        /*0494*/ 	.word	0x000000f0
        /*0498*/ 	.short	0x0100
        /*049a*/ 	.byte	0x08
	.zero		1


	//   ....[61]....
        /*049c*/ 	.word	0x00000640
        /*04a0*/ 	.word	0x000000ff
        /*04a4*/ 	.word	0x000002b0
        /*04a8*/ 	.short	0x0100
        /*04aa*/ 	.byte	0x08
	.zero		1


	//   ....[62]....
        /*04ac*/ 	.word	0x00000650
        /*04b0*/ 	.word	0x000000ff
        /*04b4*/ 	.word	0x000000f8
        /*04b8*/ 	.short	0x0100
        /*04ba*/ 	.byte	0x08
	.zero		1


	//   ....[63]....
        /*04bc*/ 	.word	0x00000660
        /*04c0*/ 	.word	0x000000ff
        /*04c4*/ 	.word	0x000002b8
        /*04c8*/ 	.short	0x0100
        /*04ca*/ 	.byte	0x08
	.zero		1


	//   ....[64]....
        /*04cc*/ 	.word	0x00000670
        /*04d0*/ 	.word	0x000000ff
        /*04d4*/ 	.word	0x00000100
        /*04d8*/ 	.short	0x0100
        /*04da*/ 	.byte	0x08
	.zero		1


	//   ....[65]....
        /*04dc*/ 	.word	0x00000680
        /*04e0*/ 	.word	0x000000ff
        /*04e4*/ 	.word	0x000002c0
        /*04e8*/ 	.short	0x0100
        /*04ea*/ 	.byte	0x08
	.zero		1


	//   ....[66]....
        /*04ec*/ 	.word	0x00000690
        /*04f0*/ 	.word	0x000000ff
        /*04f4*/ 	.word	0x00000108
        /*04f8*/ 	.short	0x0100
        /*04fa*/ 	.byte	0x08
	.zero		1


	//   ....[67]....
        /*04fc*/ 	.word	0x000006a0
        /*0500*/ 	.word	0x000000ff
        /*0504*/ 	.word	0x000002c8
        /*0508*/ 	.short	0x0100
        /*050a*/ 	.byte	0x08
	.zero		1


	//   ....[68]....
        /*050c*/ 	.word	0x000006b0
        /*0510*/ 	.word	0x000000ff
        /*0514*/ 	.word	0x00000110
        /*0518*/ 	.short	0x0100
        /*051a*/ 	.byte	0x08
	.zero		1


	//   ....[69]....
        /*051c*/ 	.word	0x000006c0
        /*0520*/ 	.word	0x000000ff
        /*0524*/ 	.word	0x000002d0
        /*0528*/ 	.short	0x0100
        /*052a*/ 	.byte	0x08
	.zero		1


	//   ....[70]....
        /*052c*/ 	.word	0x000006d0
        /*0530*/ 	.word	0x000000ff
        /*0534*/ 	.word	0x00000118
        /*0538*/ 	.short	0x0100
        /*053a*/ 	.byte	0x08
	.zero		1


	//   ....[71]....
        /*053c*/ 	.word	0x000006e0
        /*0540*/ 	.word	0x000000ff
        /*0544*/ 	.word	0x000002d8
        /*0548*/ 	.short	0x0100
        /*054a*/ 	.byte	0x08
	.zero		1


	//   ....[72]....
        /*054c*/ 	.word	0x000006f0
        /*0550*/ 	.word	0x000000ff
        /*0554*/ 	.word	0x00000120
        /*0558*/ 	.short	0x0100
        /*055a*/ 	.byte	0x08
	.zero		1


	//   ....[73]....
        /*055c*/ 	.word	0x00000700
        /*0560*/ 	.word	0x000000ff
        /*0564*/ 	.word	0x000002e0
        /*0568*/ 	.short	0x0100
        /*056a*/ 	.byte	0x08
	.zero		1


	//   ....[74]....
        /*056c*/ 	.word	0x00000710
        /*0570*/ 	.word	0x000000ff
        /*0574*/ 	.word	0x00000128
        /*0578*/ 	.short	0x0100
        /*057a*/ 	.byte	0x08
	.zero		1


	//   ....[75]....
        /*057c*/ 	.word	0x00000720
        /*0580*/ 	.word	0x000000ff
        /*0584*/ 	.word	0x000002e8
        /*0588*/ 	.short	0x0100
        /*058a*/ 	.byte	0x08
	.zero		1


	//   ....[76]....
        /*058c*/ 	.word	0x00000730
        /*0590*/ 	.word	0x000000ff
        /*0594*/ 	.word	0x00000130
        /*0598*/ 	.short	0x0100
        /*059a*/ 	.byte	0x08
	.zero		1


	//   ....[77]....
        /*059c*/ 	.word	0x00000740
        /*05a0*/ 	.word	0x000000ff
        /*05a4*/ 	.word	0x000002f0
        /*05a8*/ 	.short	0x0100
        /*05aa*/ 	.byte	0x08
	.zero		1


	//   ....[78]....
        /*05ac*/ 	.word	0x00000750
        /*05b0*/ 	.word	0x000000ff
        /*05b4*/ 	.word	0x00000138
        /*05b8*/ 	.short	0x0100
        /*05ba*/ 	.byte	0x08
	.zero		1


	//   ....[79]....
        /*05bc*/ 	.word	0x00000760
        /*05c0*/ 	.word	0x000000ff
        /*05c4*/ 	.word	0x000002f8
        /*05c8*/ 	.short	0x0100
        /*05ca*/ 	.byte	0x08
	.zero		1


	//   ....[80]....
        /*05cc*/ 	.word	0x00000770
        /*05d0*/ 	.word	0x000000ff
        /*05d4*/ 	.word	0x00000140
        /*05d8*/ 	.short	0x0100
        /*05da*/ 	.byte	0x08
	.zero		1


	//   ....[81]....
        /*05dc*/ 	.word	0x00000780
        /*05e0*/ 	.word	0x000000ff
        /*05e4*/ 	.word	0x00000300
        /*05e8*/ 	.short	0x0100
        /*05ea*/ 	.byte	0x08
	.zero		1


	//   ....[82]....
        /*05ec*/ 	.word	0x00000790
        /*05f0*/ 	.word	0x000000ff
        /*05f4*/ 	.word	0x00000148
        /*05f8*/ 	.short	0x0100
        /*05fa*/ 	.byte	0x08
	.zero		1


	//   ....[83]....
        /*05fc*/ 	.word	0x000007a0
        /*0600*/ 	.word	0x000000ff
        /*0604*/ 	.word	0x00000308
        /*0608*/ 	.short	0x0100
        /*060a*/ 	.byte	0x08
	.zero		1


	//   ....[84]....
        /*060c*/ 	.word	0x000007b0
        /*0610*/ 	.word	0x000000ff
        /*0614*/ 	.word	0x00000150
        /*0618*/ 	.short	0x0100
        /*061a*/ 	.byte	0x08
	.zero		1


	//   ....[85]....
        /*061c*/ 	.word	0x000007c0
        /*0620*/ 	.word	0x000000ff
        /*0624*/ 	.word	0x00000310
        /*0628*/ 	.short	0x0100
        /*062a*/ 	.byte	0x08
	.zero		1


	//   ....[86]....
        /*062c*/ 	.word	0x000007d0
        /*0630*/ 	.word	0x000000ff
        /*0634*/ 	.word	0x00000158
        /*0638*/ 	.short	0x0100
        /*063a*/ 	.byte	0x08
	.zero		1


	//   ....[87]....
        /*063c*/ 	.word	0x000007e0
        /*0640*/ 	.word	0x000000ff
        /*0644*/ 	.word	0x00000318
        /*0648*/ 	.short	0x0100
        /*064a*/ 	.byte	0x08
	.zero		1


	//   ....[88]....
        /*064c*/ 	.word	0x000007f0
        /*0650*/ 	.word	0x000000ff
        /*0654*/ 	.word	0x00000160
        /*0658*/ 	.short	0x0100
        /*065a*/ 	.byte	0x08
	.zero		1


	//   ....[89]....
        /*065c*/ 	.word	0x00000800
        /*0660*/ 	.word	0x000000ff
        /*0664*/ 	.word	0x00000320
        /*0668*/ 	.short	0x0100
        /*066a*/ 	.byte	0x08
	.zero		1


	//   ....[90]....
        /*066c*/ 	.word	0x00000810
        /*0670*/ 	.word	0x000000ff
        /*0674*/ 	.word	0x00000168
        /*0678*/ 	.short	0x0100
        /*067a*/ 	.byte	0x08
	.zero		1


	//   ....[91]....
        /*067c*/ 	.word	0x00000820
        /*0680*/ 	.word	0x000000ff
        /*0684*/ 	.word	0x00000328
        /*0688*/ 	.short	0x0100
        /*068a*/ 	.byte	0x08
	.zero		1


	//   ....[92]....
        /*068c*/ 	.word	0x00000830
        /*0690*/ 	.word	0x000000ff
        /*0694*/ 	.word	0x00000170
        /*0698*/ 	.short	0x0100
        /*069a*/ 	.byte	0x08
	.zero		1


	//   ....[93]....
        /*069c*/ 	.word	0x00000840
        /*06a0*/ 	.word	0x000000ff
        /*06a4*/ 	.word	0x00000330
        /*06a8*/ 	.short	0x0100
        /*06aa*/ 	.byte	0x08
	.zero		1


	//   ....[94]....
        /*06ac*/ 	.word	0x00000850
        /*06b0*/ 	.word	0x000000ff
        /*06b4*/ 	.word	0x00000178
        /*06b8*/ 	.short	0x0100
        /*06ba*/ 	.byte	0x08
	.zero		1


	//   ....[95]....
        /*06bc*/ 	.word	0x00000860
        /*06c0*/ 	.word	0x000000ff
        /*06c4*/ 	.word	0x00000338
        /*06c8*/ 	.short	0x0100
        /*06ca*/ 	.byte	0x08
	.zero		1


	//   ....[96]....
        /*06cc*/ 	.word	0x00000870
        /*06d0*/ 	.word	0x000000ff
        /*06d4*/ 	.word	0x00000180
        /*06d8*/ 	.short	0x0100
        /*06da*/ 	.byte	0x08
	.zero		1


	//   ....[97]....
        /*06dc*/ 	.word	0x00000880
        /*06e0*/ 	.word	0x000000ff
        /*06e4*/ 	.word	0x00000340
        /*06e8*/ 	.short	0x0100
        /*06ea*/ 	.byte	0x08
	.zero		1


	//   ....[98]....
        /*06ec*/ 	.word	0x00000890
        /*06f0*/ 	.word	0x000000ff
        /*06f4*/ 	.word	0x00000188
        /*06f8*/ 	.short	0x0100
        /*06fa*/ 	.byte	0x08
	.zero		1


	//   ....[99]....
        /*06fc*/ 	.word	0x000008a0
        /*0700*/ 	.word	0x000000ff
        /*0704*/ 	.word	0x00000348
        /*0708*/ 	.short	0x0100
        /*070a*/ 	.byte	0x08
	.zero		1


	//   ....[100]....
        /*070c*/ 	.word	0x000008b0
        /*0710*/ 	.word	0x000000ff
        /*0714*/ 	.word	0x00000190
        /*0718*/ 	.short	0x0100
        /*071a*/ 	.byte	0x08
	.zero		1


	//   ....[101]....
        /*071c*/ 	.word	0x000008c0
        /*0720*/ 	.word	0x000000ff
        /*0724*/ 	.word	0x00000350
        /*0728*/ 	.short	0x0100
        /*072a*/ 	.byte	0x08
	.zero		1


	//   ....[102]....
        /*072c*/ 	.word	0x000008d0
        /*0730*/ 	.word	0x000000ff
        /*0734*/ 	.word	0x00000198
        /*0738*/ 	.short	0x0100
        /*073a*/ 	.byte	0x08
	.zero		1


	//   ....[103]....
        /*073c*/ 	.word	0x000008e0
        /*0740*/ 	.word	0x000000ff
        /*0744*/ 	.word	0x00000358
        /*0748*/ 	.short	0x0100
        /*074a*/ 	.byte	0x08
	.zero		1


	//   ....[104]....
        /*074c*/ 	.word	0x000008f0
        /*0750*/ 	.word	0x000000ff
        /*0754*/ 	.word	0x000001a0
        /*0758*/ 	.short	0x0100
        /*075a*/ 	.byte	0x08
	.zero		1


	//   ....[105]....
        /*075c*/ 	.word	0x00000900
        /*0760*/ 	.word	0x000000ff
        /*0764*/ 	.word	0x00000360
        /*0768*/ 	.short	0x0100
        /*076a*/ 	.byte	0x08
	.zero		1


	//   ....[106]....
        /*076c*/ 	.word	0x00000910
        /*0770*/ 	.word	0x000000ff
        /*0774*/ 	.word	0x000001a8
        /*0778*/ 	.short	0x0100
        /*077a*/ 	.byte	0x08
	.zero		1


	//   ....[107]....
        /*077c*/ 	.word	0x00000920
        /*0780*/ 	.word	0x000000ff
        /*0784*/ 	.word	0x00000368
        /*0788*/ 	.short	0x0100
        /*078a*/ 	.byte	0x08
	.zero		1


	//   ....[108]....
        /*078c*/ 	.word	0x00000930
        /*0790*/ 	.word	0x000000ff
        /*0794*/ 	.word	0x000001b0
        /*0798*/ 	.short	0x0100
        /*079a*/ 	.byte	0x08
	.zero		1


	//   ....[109]....
        /*079c*/ 	.word	0x00000940
        /*07a0*/ 	.word	0x000000ff
        /*07a4*/ 	.word	0x00000370
        /*07a8*/ 	.short	0x0100
        /*07aa*/ 	.byte	0x08
	.zero		1


	//   ....[110]....
        /*07ac*/ 	.word	0x00000950
        /*07b0*/ 	.word	0x000000ff
        /*07b4*/ 	.word	0x000001b8
        /*07b8*/ 	.short	0x0100
        /*07ba*/ 	.byte	0x08
	.zero		1


	//   ....[111]....
        /*07bc*/ 	.word	0x00000960
        /*07c0*/ 	.word	0x000000ff
        /*07c4*/ 	.word	0x00000378
        /*07c8*/ 	.short	0x0100
        /*07ca*/ 	.byte	0x08
	.zero		1


	//   ....[112]....
        /*07cc*/ 	.word	0x00000e80
        /*07d0*/ 	.word	0x000000ff
        /*07d4*/ 	.word	0x000003b0
        /*07d8*/ 	.short	0x0100
        /*07da*/ 	.byte	0x08
	.zero		1


	//   ....[113]....
        /*07dc*/ 	.word	0x00000f00
        /*07e0*/ 	.word	0x000000ff
        /*07e4*/ 	.word	0x000003b8
        /*07e8*/ 	.short	0x0100
        /*07ea*/ 	.byte	0x08
	.zero		1


	//   ....[114]....
        /*07ec*/ 	.word	0x00000f20
        /*07f0*/ 	.word	0x000000ff
        /*07f4*/ 	.word	0x00000390
        /*07f8*/ 	.short	0x0100
        /*07fa*/ 	.byte	0x09
	.zero		1


	//   ....[115]....
        /*07fc*/ 	.word	0x00000f30
        /*0800*/ 	.word	0x000000ff
        /*0804*/ 	.word	0x00000398
        /*0808*/ 	.short	0x0100
        /*080a*/ 	.byte	0x09
	.zero		1


	//   ....[116]....
        /*080c*/ 	.word	0x00000f40
        /*0810*/ 	.word	0x000000ff
        /*0814*/ 	.word	0x000003a0
        /*0818*/ 	.short	0x0100
        /*081a*/ 	.byte	0x09
	.zero		1


	//   ....[117]....
        /*081c*/ 	.word	0x00000f50
        /*0820*/ 	.word	0x000000ff
        /*0824*/ 	.word	0x000003a8
        /*0828*/ 	.short	0x0100
        /*082a*/ 	.byte	0x09
	.zero		1


	//   ....[118]....
        /*082c*/ 	.word	0x00001e40
        /*0830*/ 	.word	0x000000ff
        /*0834*/ 	.word	0xfffffff8
        /*0838*/ 	.short	0x010a
        /*083a*/ 	.byte	0x2b
	.zero		1


	//   ....[119]....
        /*083c*/ 	.word	0x00002000
        /*0840*/ 	.word	0x00000003
        /*0844*/ 	.word	0x00000000
        /*0848*/ 	.short	0x010a
        /*084a*/ 	.byte	0x3f
	.zero		1


	//   ....[120]....
        /*084c*/ 	.word	0x00002040
        /*0850*/ 	.word	0x00000003
        /*0854*/ 	.word	0x00000000
        /*0858*/ 	.short	0x010a
        /*085a*/ 	.byte	0x3f
	.zero		1


	//   ....[121]....
        /*085c*/ 	.word	0x000021d0
        /*0860*/ 	.word	0x000000ff
        /*0864*/ 	.word	0x00000000
        /*0868*/ 	.short	0x010a
        /*086a*/ 	.byte	0x04
	.zero		1


	//   ....[122]....
        /*086c*/ 	.word	0x00002210
        /*0870*/ 	.word	0x000000ff
        /*0874*/ 	.word	0x00000000
        /*0878*/ 	.short	0x010a
        /*087a*/ 	.byte	0x04
	.zero		1


	//   ....[123]....
        /*087c*/ 	.word	0x00002300
        /*0880*/ 	.word	0x00000005
        /*0884*/ 	.word	0x00000000
        /*0888*/ 	.short	0x0101
        /*088a*/ 	.byte	0x3f
	.zero		1


	//   ....[124]....
        /*088c*/ 	.word	0x00002410
        /*0890*/ 	.word	0x00000003
        /*0894*/ 	.word	0x00000000
        /*0898*/ 	.short	0x0101
        /*089a*/ 	.byte	0x2f
	.zero		1


	//   ....[125]....
        /*089c*/ 	.word	0x00002510
        /*08a0*/ 	.word	0x00000003
        /*08a4*/ 	.word	0x00000000
        /*08a8*/ 	.short	0x0101
        /*08aa*/ 	.byte	0x3f
	.zero		1


	//   ....[126]....
        /*08ac*/ 	.word	0x00002590
        /*08b0*/ 	.word	0x000000ff
        /*08b4*/ 	.word	0x00000008
        /*08b8*/ 	.short	0x010a
        /*08ba*/ 	.byte	0x2b
	.zero		1


	//   ....[127]....
        /*08bc*/ 	.word	0x000043b0
        /*08c0*/ 	.word	0x00000000
        /*08c4*/ 	.word	0x00000000
        /*08c8*/ 	.short	0x0101
        /*08ca*/ 	.byte	0x2f
	.zero		1


	//   ....[128]....
        /*08cc*/ 	.word	0x00004cf0
        /*08d0*/ 	.word	0x0000000f
        /*08d4*/ 	.word	0x000001c0
        /*08d8*/ 	.short	0x010a
        /*08da*/ 	.byte	0x3f
	.zero		1


	//   ....[129]....
        /*08dc*/ 	.word	0x000050d0
        /*08e0*/ 	.word	0x00000004
        /*08e4*/ 	.word	0x000003b8
        /*08e8*/ 	.short	0x0101
        /*08ea*/ 	.byte	0x3f
	.zero		1


	//   ....[130]....
        /*08ec*/ 	.word	0x00005800
        /*08f0*/ 	.word	0x00000007
        /*08f4*/ 	.word	0x00000000
        /*08f8*/ 	.short	0x010a
        /*08fa*/ 	.byte	0x3f
	.zero		1


	//   ....[131]....
        /*08fc*/ 	.word	0x00005880
        /*0900*/ 	.word	0x00000006
        /*0904*/ 	.word	0x00000000
        /*0908*/ 	.short	0x010a
        /*090a*/ 	.byte	0x3f
	.zero		1


	//   ....[132]....
        /*090c*/ 	.word	0x00005910
        /*0910*/ 	.word	0x00000007
        /*0914*/ 	.word	0x00000000
        /*0918*/ 	.short	0x010a
        /*091a*/ 	.byte	0x3f
	.zero		1


	//   ....[133]....
        /*091c*/ 	.word	0x000059a0
        /*0920*/ 	.word	0x00000006
        /*0924*/ 	.word	0x00000000
        /*0928*/ 	.short	0x010a
        /*092a*/ 	.byte	0x3f
	.zero		1


	//   ....[134]....
        /*092c*/ 	.word	0x00005a30
        /*0930*/ 	.word	0x00000007
        /*0934*/ 	.word	0x00000000
        /*0938*/ 	.short	0x010a
        /*093a*/ 	.byte	0x3f
	.zero		1


	//   ....[135]....
        /*093c*/ 	.word	0x00005ac0
        /*0940*/ 	.word	0x00000006
        /*0944*/ 	.word	0x00000000
        /*0948*/ 	.short	0x010a
        /*094a*/ 	.byte	0x3f
	.zero		1


	//   ....[136]....
        /*094c*/ 	.word	0x00005b50
        /*0950*/ 	.word	0x00000007
        /*0954*/ 	.word	0x00000000
        /*0958*/ 	.short	0x010a
        /*095a*/ 	.byte	0x3f
	.zero		1


	//   ....[137]....
        /*095c*/ 	.word	0x00005be0
        /*0960*/ 	.word	0x00000006
        /*0964*/ 	.word	0x00000000
        /*0968*/ 	.short	0x010a
        /*096a*/ 	.byte	0x3f
	.zero		1


	//   ....[138]....
        /*096c*/ 	.word	0x00005c70
        /*0970*/ 	.word	0x00000007
        /*0974*/ 	.word	0x00000000
        /*0978*/ 	.short	0x010a
        /*097a*/ 	.byte	0x3f
	.zero		1


	//   ....[139]....
        /*097c*/ 	.word	0x00005d00
        /*0980*/ 	.word	0x00000006
        /*0984*/ 	.word	0x00000000
        /*0988*/ 	.short	0x010a
        /*098a*/ 	.byte	0x3f
	.zero		1


	//   ....[140]....
        /*098c*/ 	.word	0x00005d90
        /*0990*/ 	.word	0x00000007
        /*0994*/ 	.word	0x00000000
        /*0998*/ 	.short	0x010a
        /*099a*/ 	.byte	0x3f
	.zero		1


	//   ....[141]....
        /*099c*/ 	.word	0x00005e20
        /*09a0*/ 	.word	0x00000006
        /*09a4*/ 	.word	0x00000000
        /*09a8*/ 	.short	0x010a
        /*09aa*/ 	.byte	0x3f
	.zero		1


	//   ....[142]....
        /*09ac*/ 	.word	0x00005eb0
        /*09b0*/ 	.word	0x00000007
        /*09b4*/ 	.word	0x00000000
        /*09b8*/ 	.short	0x010a
        /*09ba*/ 	.byte	0x3f
	.zero		1


	//   ....[143]....
        /*09bc*/ 	.word	0x00005f40
        /*09c0*/ 	.word	0x00000006
        /*09c4*/ 	.word	0x00000000
        /*09c8*/ 	.short	0x010a
        /*09ca*/ 	.byte	0x3f
	.zero		1


	//   ....[144]....
        /*09cc*/ 	.word	0x00005fd0
        /*09d0*/ 	.word	0x00000007
        /*09d4*/ 	.word	0x00000000
        /*09d8*/ 	.short	0x010a
        /*09da*/ 	.byte	0x3f
	.zero		1


	//   ....[145]....
        /*09dc*/ 	.word	0x00006060
        /*09e0*/ 	.word	0x00000006
        /*09e4*/ 	.word	0x00000000
        /*09e8*/ 	.short	0x010a
        /*09ea*/ 	.byte	0x3f
	.zero		1


	//   ....[146]....
        /*09ec*/ 	.word	0x000060f0
        /*09f0*/ 	.word	0x00000007
        /*09f4*/ 	.word	0x00000000
        /*09f8*/ 	.short	0x010a
        /*09fa*/ 	.byte	0x3f
	.zero		1


	//   ....[147]....
        /*09fc*/ 	.word	0x00006180
        /*0a00*/ 	.word	0x00000006
        /*0a04*/ 	.word	0x00000000
        /*0a08*/ 	.short	0x010a
        /*0a0a*/ 	.byte	0x3f
	.zero		1


	//   ....[148]....
        /*0a0c*/ 	.word	0x00006210
        /*0a10*/ 	.word	0x00000007
        /*0a14*/ 	.word	0x00000000
        /*0a18*/ 	.short	0x010a
        /*0a1a*/ 	.byte	0x3f
	.zero		1


	//   ....[149]....
        /*0a1c*/ 	.word	0x000062a0
        /*0a20*/ 	.word	0x00000006
        /*0a24*/ 	.word	0x00000000
        /*0a28*/ 	.short	0x010a
        /*0a2a*/ 	.byte	0x3f
	.zero		1


	//   ....[150]....
        /*0a2c*/ 	.word	0x00006330
        /*0a30*/ 	.word	0x00000007
        /*0a34*/ 	.word	0x00000000
        /*0a38*/ 	.short	0x010a
        /*0a3a*/ 	.byte	0x3f
	.zero		1


	//   ....[151]....
        /*0a3c*/ 	.word	0x000063c0
        /*0a40*/ 	.word	0x00000006
        /*0a44*/ 	.word	0x00000000
        /*0a48*/ 	.short	0x010a
        /*0a4a*/ 	.byte	0x3f
	.zero		1


	//   ....[152]....
        /*0a4c*/ 	.word	0x00006450
        /*0a50*/ 	.word	0x00000007
        /*0a54*/ 	.word	0x00000000
        /*0a58*/ 	.short	0x010a
        /*0a5a*/ 	.byte	0x3f
	.zero		1


	//   ....[153]....
        /*0a5c*/ 	.word	0x000064e0
        /*0a60*/ 	.word	0x00000006
        /*0a64*/ 	.word	0x00000000
        /*0a68*/ 	.short	0x010a
        /*0a6a*/ 	.byte	0x3f
	.zero		1


	//   ....[154]....
        /*0a6c*/ 	.word	0x00006570
        /*0a70*/ 	.word	0x00000007
        /*0a74*/ 	.word	0x00000000
        /*0a78*/ 	.short	0x010a
        /*0a7a*/ 	.byte	0x3f
	.zero		1


	//   ....[155]....
        /*0a7c*/ 	.word	0x00006600
        /*0a80*/ 	.word	0x00000006
        /*0a84*/ 	.word	0x00000000
        /*0a88*/ 	.short	0x010a
        /*0a8a*/ 	.byte	0x3f
	.zero		1


	//   ....[156]....
        /*0a8c*/ 	.word	0x00006690
        /*0a90*/ 	.word	0x00000007
        /*0a94*/ 	.word	0x00000000
        /*0a98*/ 	.short	0x010a
        /*0a9a*/ 	.byte	0x3f
	.zero		1


	//   ....[157]....
        /*0a9c*/ 	.word	0x00006720
        /*0aa0*/ 	.word	0x00000006
        /*0aa4*/ 	.word	0x00000000
        /*0aa8*/ 	.short	0x010a
        /*0aaa*/ 	.byte	0x3f
	.zero		1


	//   ....[158]....
        /*0aac*/ 	.word	0x000067b0
        /*0ab0*/ 	.word	0x00000007
        /*0ab4*/ 	.word	0x00000000
        /*0ab8*/ 	.short	0x010a
        /*0aba*/ 	.byte	0x3f
	.zero		1


	//   ....[159]....
        /*0abc*/ 	.word	0x00006840
        /*0ac0*/ 	.word	0x00000006
        /*0ac4*/ 	.word	0x00000000
        /*0ac8*/ 	.short	0x010a
        /*0aca*/ 	.byte	0x3f
	.zero		1


	//   ....[160]....
        /*0acc*/ 	.word	0x000068d0
        /*0ad0*/ 	.word	0x00000007
        /*0ad4*/ 	.word	0x00000000
        /*0ad8*/ 	.short	0x010a
        /*0ada*/ 	.byte	0x3f
	.zero		1


	//   ....[161]....
        /*0adc*/ 	.word	0x00006960
        /*0ae0*/ 	.word	0x00000006
        /*0ae4*/ 	.word	0x00000000
        /*0ae8*/ 	.short	0x010a
        /*0aea*/ 	.byte	0x3f
	.zero		1


	//   ....[162]....
        /*0aec*/ 	.word	0x000069f0
        /*0af0*/ 	.word	0x00000007
        /*0af4*/ 	.word	0x00000000
        /*0af8*/ 	.short	0x010a
        /*0afa*/ 	.byte	0x3f
	.zero		1


	//   ....[163]....
        /*0afc*/ 	.word	0x00006a80
        /*0b00*/ 	.word	0x00000006
        /*0b04*/ 	.word	0x00000000
        /*0b08*/ 	.short	0x010a
        /*0b0a*/ 	.byte	0x3f
	.zero		1


	//   ....[164]....
        /*0b0c*/ 	.word	0x00006b10
        /*0b10*/ 	.word	0x00000007
        /*0b14*/ 	.word	0x00000000
        /*0b18*/ 	.short	0x010a
        /*0b1a*/ 	.byte	0x3f
	.zero		1


	//   ....[165]....
        /*0b1c*/ 	.word	0x00006ba0
        /*0b20*/ 	.word	0x00000006
        /*0b24*/ 	.word	0x00000000
        /*0b28*/ 	.short	0x010a
        /*0b2a*/ 	.byte	0x3f
	.zero		1


	//   ....[166]....
        /*0b2c*/ 	.word	0x00006c30
        /*0b30*/ 	.word	0x00000007
        /*0b34*/ 	.word	0x00000000
        /*0b38*/ 	.short	0x010a
        /*0b3a*/ 	.byte	0x3f
	.zero		1


	//   ....[167]....
        /*0b3c*/ 	.word	0x00006cc0
        /*0b40*/ 	.word	0x00000006
        /*0b44*/ 	.word	0x00000000
        /*0b48*/ 	.short	0x010a
        /*0b4a*/ 	.byte	0x3f
	.zero		1


	//   ....[168]....
        /*0b4c*/ 	.word	0x00006d50
        /*0b50*/ 	.word	0x00000007
        /*0b54*/ 	.word	0x00000000
        /*0b58*/ 	.short	0x010a
        /*0b5a*/ 	.byte	0x3f
	.zero		1


	//   ....[169]....
        /*0b5c*/ 	.word	0x00006de0
        /*0b60*/ 	.word	0x00000006
        /*0b64*/ 	.word	0x00000000
        /*0b68*/ 	.short	0x010a
        /*0b6a*/ 	.byte	0x3f
	.zero		1


	//   ....[170]....
        /*0b6c*/ 	.word	0x00006e70
        /*0b70*/ 	.word	0x00000007
        /*0b74*/ 	.word	0x00000000
        /*0b78*/ 	.short	0x010a
        /*0b7a*/ 	.byte	0x3f
	.zero		1


	//   ....[171]....
        /*0b7c*/ 	.word	0x00006f00
        /*0b80*/ 	.word	0x00000006
        /*0b84*/ 	.word	0x00000000
        /*0b88*/ 	.short	0x010a
        /*0b8a*/ 	.byte	0x3f
	.zero		1


	//   ....[172]....
        /*0b8c*/ 	.word	0x00006f90
        /*0b90*/ 	.word	0x00000007
        /*0b94*/ 	.word	0x00000000
        /*0b98*/ 	.short	0x010a
        /*0b9a*/ 	.byte	0x3f
	.zero		1


	//   ....[173]....
        /*0b9c*/ 	.word	0x00007020
        /*0ba0*/ 	.word	0x00000006
        /*0ba4*/ 	.word	0x00000000
        /*0ba8*/ 	.short	0x010a
        /*0baa*/ 	.byte	0x3f
	.zero		1


	//   ....[174]....
        /*0bac*/ 	.word	0x000070b0
        /*0bb0*/ 	.word	0x00000007
        /*0bb4*/ 	.word	0x00000000
        /*0bb8*/ 	.short	0x010a
        /*0bba*/ 	.byte	0x3f
	.zero		1


	//   ....[175]....
        /*0bbc*/ 	.word	0x00007140
        /*0bc0*/ 	.word	0x00000006
        /*0bc4*/ 	.word	0x00000000
        /*0bc8*/ 	.short	0x010a
        /*0bca*/ 	.byte	0x3f
	.zero		1


	//   ....[176]....
        /*0bcc*/ 	.word	0x000071d0
        /*0bd0*/ 	.word	0x00000007
        /*0bd4*/ 	.word	0x00000000
        /*0bd8*/ 	.short	0x010a
        /*0bda*/ 	.byte	0x3f
	.zero		1


	//   ....[177]....
        /*0bdc*/ 	.word	0x00007260
        /*0be0*/ 	.word	0x00000006
        /*0be4*/ 	.word	0x00000000
        /*0be8*/ 	.short	0x010a
        /*0bea*/ 	.byte	0x3f
	.zero		1


	//   ....[178]....
        /*0bec*/ 	.word	0x000072f0
        /*0bf0*/ 	.word	0x00000007
        /*0bf4*/ 	.word	0x00000000
        /*0bf8*/ 	.short	0x010a
        /*0bfa*/ 	.byte	0x3f
	.zero		1


	//   ....[179]....
        /*0bfc*/ 	.word	0x00007380
        /*0c00*/ 	.word	0x00000006
        /*0c04*/ 	.word	0x00000000
        /*0c08*/ 	.short	0x010a
        /*0c0a*/ 	.byte	0x3f
	.zero		1


	//   ....[180]....
        /*0c0c*/ 	.word	0x00007410
        /*0c10*/ 	.word	0x00000007
        /*0c14*/ 	.word	0x00000000
        /*0c18*/ 	.short	0x010a
        /*0c1a*/ 	.byte	0x3f
	.zero		1


	//   ....[181]....
        /*0c1c*/ 	.word	0x000074a0
        /*0c20*/ 	.word	0x00000006
        /*0c24*/ 	.word	0x00000000
        /*0c28*/ 	.short	0x010a
        /*0c2a*/ 	.byte	0x3f
	.zero		1


	//   ....[182]....
        /*0c2c*/ 	.word	0x00007530
        /*0c30*/ 	.word	0x00000007
        /*0c34*/ 	.word	0x00000000
        /*0c38*/ 	.short	0x010a
        /*0c3a*/ 	.byte	0x3f
	.zero		1


	//   ....[183]....
        /*0c3c*/ 	.word	0x000075c0
        /*0c40*/ 	.word	0x00000006
        /*0c44*/ 	.word	0x00000000
        /*0c48*/ 	.short	0x010a
        /*0c4a*/ 	.byte	0x3f
	.zero		1


	//   ....[184]....
        /*0c4c*/ 	.word	0x00007650
        /*0c50*/ 	.word	0x00000007
        /*0c54*/ 	.word	0x00000000
        /*0c58*/ 	.short	0x010a
        /*0c5a*/ 	.byte	0x3f
	.zero		1


	//   ....[185]....
        /*0c5c*/ 	.word	0x000076e0
        /*0c60*/ 	.word	0x00000005
        /*0c64*/ 	.word	0x00000000
        /*0c68*/ 	.short	0x010a
        /*0c6a*/ 	.byte	0x3f
	.zero		1


	//   ....[186]....
        /*0c6c*/ 	.word	0x00007750
        /*0c70*/ 	.word	0x00000003
        /*0c74*/ 	.word	0xfffffff8
        /*0c78*/ 	.short	0x010a
        /*0c7a*/ 	.byte	0x3f
	.zero		1


	//   ....[187]....
        /*0c7c*/ 	.word	0x000077a0
        /*0c80*/ 	.word	0x00000003
        /*0c84*/ 	.word	0x00000000
        /*0c88*/ 	.short	0x010a
        /*0c8a*/ 	.byte	0x3f
	.zero		1


	//   ....[188]....
        /*0c8c*/ 	.word	0x00007800
        /*0c90*/ 	.word	0x00000005
        /*0c94*/ 	.word	0x00000000
        /*0c98*/ 	.short	0x010a
        /*0c9a*/ 	.byte	0x3f
	.zero		1


	//   ....[189]....
        /*0c9c*/ 	.word	0x00007860
        /*0ca0*/ 	.word	0x00000005
        /*0ca4*/ 	.word	0x00000008
        /*0ca8*/ 	.short	0x010a
        /*0caa*/ 	.byte	0x3f
	.zero		1


	//   ....[190]....
        /*0cac*/ 	.word	0x00007930
        /*0cb0*/ 	.word	0x0000000f
        /*0cb4*/ 	.word	0x000001c0
        /*0cb8*/ 	.short	0x010a
        /*0cba*/ 	.byte	0x3f
	.zero		1


	//   ....[191]....
        /*0cbc*/ 	.word	0x00007a00
        /*0cc0*/ 	.word	0x00000007
        /*0cc4*/ 	.word	0x00000000
        /*0cc8*/ 	.short	0x010a
        /*0cca*/ 	.byte	0x3f
	.zero		1


	//   ....[192]....
        /*0ccc*/ 	.word	0x00007a50
        /*0cd0*/ 	.word	0x00000006
        /*0cd4*/ 	.word	0x00000000
        /*0cd8*/ 	.short	0x010a
        /*0cda*/ 	.byte	0x3f
	.zero		1


	//   ....[193]....
        /*0cdc*/ 	.word	0x00007aa0
        /*0ce0*/ 	.word	0x00000007
        /*0ce4*/ 	.word	0x00000000
        /*0ce8*/ 	.short	0x010a
        /*0cea*/ 	.byte	0x3f
	.zero		1


	//   ....[194]....
        /*0cec*/ 	.word	0x00007af0
        /*0cf0*/ 	.word	0x00000006
        /*0cf4*/ 	.word	0x00000000
        /*0cf8*/ 	.short	0x010a
        /*0cfa*/ 	.byte	0x3f
	.zero		1


	//   ....[195]....
        /*0cfc*/ 	.word	0x00007b40
        /*0d00*/ 	.word	0x00000007
        /*0d04*/ 	.word	0x00000000
        /*0d08*/ 	.short	0x010a
        /*0d0a*/ 	.byte	0x3f
	.zero		1


	//   ....[196]....
        /*0d0c*/ 	.word	0x00007b90
        /*0d10*/ 	.word	0x00000006
        /*0d14*/ 	.word	0x00000000
        /*0d18*/ 	.short	0x010a
        /*0d1a*/ 	.byte	0x3f
	.zero		1


	//   ....[197]....
        /*0d1c*/ 	.word	0x00007be0
        /*0d20*/ 	.word	0x00000007
        /*0d24*/ 	.word	0x00000000
        /*0d28*/ 	.short	0x010a
        /*0d2a*/ 	.byte	0x3f
	.zero		1


	//   ....[198]....
        /*0d2c*/ 	.word	0x00007c30
        /*0d30*/ 	.word	0x00000006
        /*0d34*/ 	.word	0x00000000
        /*0d38*/ 	.short	0x010a
        /*0d3a*/ 	.byte	0x3f
	.zero		1


	//   ....[199]....
        /*0d3c*/ 	.word	0x00007c80
        /*0d40*/ 	.word	0x00000007
        /*0d44*/ 	.word	0x00000000
        /*0d48*/ 	.short	0x010a
        /*0d4a*/ 	.byte	0x3f
	.zero		1


	//   ....[200]....
        /*0d4c*/ 	.word	0x00007cd0
        /*0d50*/ 	.word	0x00000006
        /*0d54*/ 	.word	0x00000000
        /*0d58*/ 	.short	0x010a
        /*0d5a*/ 	.byte	0x3f
	.zero		1


	//   ....[201]....
        /*0d5c*/ 	.word	0x00007d20
        /*0d60*/ 	.word	0x00000007
        /*0d64*/ 	.word	0x00000000
        /*0d68*/ 	.short	0x010a
        /*0d6a*/ 	.byte	0x3f
	.zero		1


	//   ....[202]....
        /*0d6c*/ 	.word	0x00007d70
        /*0d70*/ 	.word	0x00000006
        /*0d74*/ 	.word	0x00000000
        /*0d78*/ 	.short	0x010a
        /*0d7a*/ 	.byte	0x3f
	.zero		1


	//   ....[203]....
        /*0d7c*/ 	.word	0x00007dc0
        /*0d80*/ 	.word	0x00000007
        /*0d84*/ 	.word	0x00000000
        /*0d88*/ 	.short	0x010a
        /*0d8a*/ 	.byte	0x3f
	.zero		1


	//   ....[204]....
        /*0d8c*/ 	.word	0x00007e10
        /*0d90*/ 	.word	0x00000006
        /*0d94*/ 	.word	0x00000000
        /*0d98*/ 	.short	0x010a
        /*0d9a*/ 	.byte	0x3f
	.zero		1


	//   ....[205]....
        /*0d9c*/ 	.word	0x00007e60
        /*0da0*/ 	.word	0x00000007
        /*0da4*/ 	.word	0x00000000
        /*0da8*/ 	.short	0x010a
        /*0daa*/ 	.byte	0x3f
	.zero		1


	//   ....[206]....
        /*0dac*/ 	.word	0x00007eb0
        /*0db0*/ 	.word	0x00000006
        /*0db4*/ 	.word	0x00000000
        /*0db8*/ 	.short	0x010a
        /*0dba*/ 	.byte	0x3f
	.zero		1


	//   ....[207]....
        /*0dbc*/ 	.word	0x00007f00
        /*0dc0*/ 	.word	0x00000007
        /*0dc4*/ 	.word	0x00000000
        /*0dc8*/ 	.short	0x010a
        /*0dca*/ 	.byte	0x3f
	.zero		1


	//   ....[208]....
        /*0dcc*/ 	.word	0x00007f50
        /*0dd0*/ 	.word	0x00000006
        /*0dd4*/ 	.word	0x00000000
        /*0dd8*/ 	.short	0x010a
        /*0dda*/ 	.byte	0x3f
	.zero		1


	//   ....[209]....
        /*0ddc*/ 	.word	0x00007fa0
        /*0de0*/ 	.word	0x00000007
        /*0de4*/ 	.word	0x00000000
        /*0de8*/ 	.short	0x010a
        /*0dea*/ 	.byte	0x3f
	.zero		1


	//   ....[210]....
        /*0dec*/ 	.word	0x00007ff0
        /*0df0*/ 	.word	0x00000006
        /*0df4*/ 	.word	0x00000000
        /*0df8*/ 	.short	0x010a
        /*0dfa*/ 	.byte	0x3f
	.zero		1


	//   ....[211]....
        /*0dfc*/ 	.word	0x00008040
        /*0e00*/ 	.word	0x00000007
        /*0e04*/ 	.word	0x00000000
        /*0e08*/ 	.short	0x010a
        /*0e0a*/ 	.byte	0x3f
	.zero		1


	//   ....[212]....
        /*0e0c*/ 	.word	0x00008090
        /*0e10*/ 	.word	0x00000006
        /*0e14*/ 	.word	0x00000000
        /*0e18*/ 	.short	0x010a
        /*0e1a*/ 	.byte	0x3f
	.zero		1


	//   ....[213]....
        /*0e1c*/ 	.word	0x000080e0
        /*0e20*/ 	.word	0x00000007
        /*0e24*/ 	.word	0x00000000
        /*0e28*/ 	.short	0x010a
        /*0e2a*/ 	.byte	0x3f
	.zero		1


	//   ....[214]....
        /*0e2c*/ 	.word	0x00008130
        /*0e30*/ 	.word	0x00000006
        /*0e34*/ 	.word	0x00000000
        /*0e38*/ 	.short	0x010a
        /*0e3a*/ 	.byte	0x3f
	.zero		1


	//   ....[215]....
        /*0e3c*/ 	.word	0x00008180
        /*0e40*/ 	.word	0x00000007
        /*0e44*/ 	.word	0x00000000
        /*0e48*/ 	.short	0x010a
        /*0e4a*/ 	.byte	0x3f
	.zero		1


	//   ....[216]....
        /*0e4c*/ 	.word	0x000081d0
        /*0e50*/ 	.word	0x00000006
        /*0e54*/ 	.word	0x00000000
        /*0e58*/ 	.short	0x010a
        /*0e5a*/ 	.byte	0x3f
	.zero		1


	//   ....[217]....
        /*0e5c*/ 	.word	0x00008220
        /*0e60*/ 	.word	0x00000007
        /*0e64*/ 	.word	0x00000000
        /*0e68*/ 	.short	0x010a
        /*0e6a*/ 	.byte	0x3f
	.zero		1


	//   ....[218]....
        /*0e6c*/ 	.word	0x00008270
        /*0e70*/ 	.word	0x00000006
        /*0e74*/ 	.word	0x00000000
        /*0e78*/ 	.short	0x010a
        /*0e7a*/ 	.byte	0x3f
	.zero		1


	//   ....[219]....
        /*0e7c*/ 	.word	0x000082c0
        /*0e80*/ 	.word	0x00000007
        /*0e84*/ 	.word	0x00000000
        /*0e88*/ 	.short	0x010a
        /*0e8a*/ 	.byte	0x3f
	.zero		1


	//   ....[220]....
        /*0e8c*/ 	.word	0x00008310
        /*0e90*/ 	.word	0x00000006
        /*0e94*/ 	.word	0x00000000
        /*0e98*/ 	.short	0x010a
        /*0e9a*/ 	.byte	0x3f
	.zero		1


	//   ....[221]....
        /*0e9c*/ 	.word	0x00008360
        /*0ea0*/ 	.word	0x00000007
        /*0ea4*/ 	.word	0x00000000
        /*0ea8*/ 	.short	0x010a
        /*0eaa*/ 	.byte	0x3f
	.zero		1


	//   ....[222]....
        /*0eac*/ 	.word	0x000083b0
        /*0eb0*/ 	.word	0x00000006
        /*0eb4*/ 	.word	0x00000000
        /*0eb8*/ 	.short	0x010a
        /*0eba*/ 	.byte	0x3f
	.zero		1


	//   ....[223]....
        /*0ebc*/ 	.word	0x00008400
        /*0ec0*/ 	.word	0x00000007
        /*0ec4*/ 	.word	0x00000000
        /*0ec8*/ 	.short	0x010a
        /*0eca*/ 	.byte	0x3f
	.zero		1


	//   ....[224]....
        /*0ecc*/ 	.word	0x00008450
        /*0ed0*/ 	.word	0x00000006
        /*0ed4*/ 	.word	0x00000000
        /*0ed8*/ 	.short	0x010a
        /*0eda*/ 	.byte	0x3f
	.zero		1


	//   ....[225]....
        /*0edc*/ 	.word	0x000084a0
        /*0ee0*/ 	.word	0x00000007
        /*0ee4*/ 	.word	0x00000000
        /*0ee8*/ 	.short	0x010a
        /*0eea*/ 	.byte	0x3f
	.zero		1


	//   ....[226]....
        /*0eec*/ 	.word	0x000084f0
        /*0ef0*/ 	.word	0x00000006
        /*0ef4*/ 	.word	0x00000000
        /*0ef8*/ 	.short	0x010a
        /*0efa*/ 	.byte	0x3f
	.zero		1


	//   ....[227]....
        /*0efc*/ 	.word	0x00008540
        /*0f00*/ 	.word	0x00000007
        /*0f04*/ 	.word	0x00000000
        /*0f08*/ 	.short	0x010a
        /*0f0a*/ 	.byte	0x3f
	.zero		1


	//   ....[228]....
        /*0f0c*/ 	.word	0x00008590
        /*0f10*/ 	.word	0x00000006
        /*0f14*/ 	.word	0x00000000
        /*0f18*/ 	.short	0x010a
        /*0f1a*/ 	.byte	0x3f
	.zero		1


	//   ....[229]....
        /*0f1c*/ 	.word	0x000085e0
        /*0f20*/ 	.word	0x00000007
        /*0f24*/ 	.word	0x00000000
        /*0f28*/ 	.short	0x010a
        /*0f2a*/ 	.byte	0x3f
	.zero		1


	//   ....[230]....
        /*0f2c*/ 	.word	0x00008630
        /*0f30*/ 	.word	0x00000006
        /*0f34*/ 	.word	0x00000000
        /*0f38*/ 	.short	0x010a
        /*0f3a*/ 	.byte	0x3f
	.zero		1


	//   ....[231]....
        /*0f3c*/ 	.word	0x00008680
        /*0f40*/ 	.word	0x00000007
        /*0f44*/ 	.word	0x00000000
        /*0f48*/ 	.short	0x010a
        /*0f4a*/ 	.byte	0x3f
	.zero		1


	//   ....[232]....
        /*0f4c*/ 	.word	0x000086d0
        /*0f50*/ 	.word	0x00000006
        /*0f54*/ 	.word	0x00000000
        /*0f58*/ 	.short	0x010a
        /*0f5a*/ 	.byte	0x3f
	.zero		1


	//   ....[233]....
        /*0f5c*/ 	.word	0x00008720
        /*0f60*/ 	.word	0x00000007
        /*0f64*/ 	.word	0x00000000
        /*0f68*/ 	.short	0x010a
        /*0f6a*/ 	.byte	0x3f
	.zero		1


	//   ....[234]....
        /*0f6c*/ 	.word	0x00008770
        /*0f70*/ 	.word	0x00000006
        /*0f74*/ 	.word	0x00000000
        /*0f78*/ 	.short	0x010a
        /*0f7a*/ 	.byte	0x3f
	.zero		1


	//   ....[235]....
        /*0f7c*/ 	.word	0x000087c0
        /*0f80*/ 	.word	0x00000007
        /*0f84*/ 	.word	0x00000000
        /*0f88*/ 	.short	0x010a
        /*0f8a*/ 	.byte	0x3f
	.zero		1


	//   ....[236]....
        /*0f8c*/ 	.word	0x00008810
        /*0f90*/ 	.word	0x00000006
        /*0f94*/ 	.word	0x00000000
        /*0f98*/ 	.short	0x010a
        /*0f9a*/ 	.byte	0x3f
	.zero		1


	//   ....[237]....
        /*0f9c*/ 	.word	0x00008860
        /*0fa0*/ 	.word	0x00000007
        /*0fa4*/ 	.word	0x00000000
        /*0fa8*/ 	.short	0x010a
        /*0faa*/ 	.byte	0x3f
	.zero		1


	//   ....[238]....
        /*0fac*/ 	.word	0x000088b0
        /*0fb0*/ 	.word	0x00000006
        /*0fb4*/ 	.word	0x00000000
        /*0fb8*/ 	.short	0x010a
        /*0fba*/ 	.byte	0x3f
	.zero		1


	//   ....[239]....
        /*0fbc*/ 	.word	0x00008900
        /*0fc0*/ 	.word	0x00000007
        /*0fc4*/ 	.word	0x00000000
        /*0fc8*/ 	.short	0x010a
        /*0fca*/ 	.byte	0x3f
	.zero		1


	//   ....[240]....
        /*0fcc*/ 	.word	0x00008950
        /*0fd0*/ 	.word	0x00000006
        /*0fd4*/ 	.word	0x00000000
        /*0fd8*/ 	.short	0x010a
        /*0fda*/ 	.byte	0x3f
	.zero		1


	//   ....[241]....
        /*0fdc*/ 	.word	0x000089a0
        /*0fe0*/ 	.word	0x00000007
        /*0fe4*/ 	.word	0x00000000
        /*0fe8*/ 	.short	0x010a
        /*0fea*/ 	.byte	0x3f
	.zero		1


	//   ....[242]....
        /*0fec*/ 	.word	0x000089f0
        /*0ff0*/ 	.word	0x00000006
        /*0ff4*/ 	.word	0x00000000
        /*0ff8*/ 	.short	0x010a
        /*0ffa*/ 	.byte	0x3f
	.zero		1


	//   ....[243]....
        /*0ffc*/ 	.word	0x00008a40
        /*1000*/ 	.word	0x00000007
        /*1004*/ 	.word	0x00000000
        /*1008*/ 	.short	0x010a
        /*100a*/ 	.byte	0x3f
	.zero		1


	//   ....[244]....
        /*100c*/ 	.word	0x00008a90
        /*1010*/ 	.word	0x00000006
        /*1014*/ 	.word	0x00000000
        /*1018*/ 	.short	0x010a
        /*101a*/ 	.byte	0x3f
	.zero		1


	//   ....[245]....
        /*101c*/ 	.word	0x00008ae0
        /*1020*/ 	.word	0x00000007
        /*1024*/ 	.word	0x00000000
        /*1028*/ 	.short	0x010a
        /*102a*/ 	.byte	0x3f
	.zero		1


	//----- nvinfo : EIATTR_NUM_MBARRIERS
	.align		4
.L_37:
        /*102c*/ 	.byte	0x03, 0x38
        /*102e*/ 	.short	0x0076


	//----- nvinfo : EIATTR_EXIT_INSTR_OFFSETS
	.align		4
        /*1030*/ 	.byte	0x04, 0x1c
        /*1032*/ 	.short	(.L_39 - .L_38)


	//   ....[0]....
.L_38:
        /*1034*/ 	.word	0x00001a30


	//   ....[1]....
        /*1038*/ 	.word	0x00001a90


	//   ....[2]....
        /*103c*/ 	.word	0x000049d0


	//   ....[3]....
        /*1040*/ 	.word	0x00004a00


	//   ....[4]....
        /*1044*/ 	.word	0x00007730


	//----- nvinfo : EIATTR_MAX_THREADS
	.align		4
.L_39:
        /*1048*/ 	.byte	0x04, 0x05
        /*104a*/ 	.short	(.L_41 - .L_40)
.L_40:
        /*104c*/ 	.word	0x00000180
        /*1050*/ 	.word	0x00000001
        /*1054*/ 	.word	0x00000001


	//----- nvinfo : EIATTR_CRS_STACK_SIZE
	.align		4
.L_41:
        /*1058*/ 	.byte	0x04, 0x1e
        /*105a*/ 	.short	(.L_43 - .L_42)
.L_42:
        /*105c*/ 	.word	0x00000000


	//----- nvinfo : EIATTR_CBANK_PARAM_SIZE
	.align		4
.L_43:
        /*1060*/ 	.byte	0x03, 0x19
        /*1062*/ 	.short	0x0470


	//----- nvinfo : EIATTR_PARAM_CBANK
	.align		4
        /*1064*/ 	.byte	0x04, 0x0a
        /*1066*/ 	.short	(.L_45 - .L_44)
	.align		4
.L_44:
        /*1068*/ 	.word	index@(.nv.constant0._ZN7cutlass13device_kernelINS_4gemm6kernel13GemmUniversalIN4cute5tupleIJiiiiEEENS1_10collective13CollectiveMmaINS1_34MainloopSm90TmaGmmaWarpSpecializedILi56ENS5_IJNS4_1CILi1EEENSA_ILi2EEESB_EEENS1_32KernelTmaWarpSpecializedPingpongEEENS5_IJNSA_ILi64EEESG_NSA_ILi32EEEEEEaNS5_IJlSB_lEEEaSJ_NS4_8TiledMMAINS4_8MMA_AtomIJNS4_4SM904GMMA26MMA_64x64x32_S32S8S8_SS_TNEEEENS4_6LayoutINS5_IJSB_SB_SB_EEENS5_IJNSA_ILi0EEESS_SS_EEEEENS5_IJNS4_10UnderscoreESV_SV_EEEEENS4_23SM90_TMA_LOAD_MULTICASTENS4_14ComposedLayoutINS4_7SwizzleILi1ELi4ELi3EEENS4_18smem_ptr_flag_bitsILi8EEENSQ_INS5_IJNSA_ILi8EEESH_EEENS5_IJSH_SB_EEEEEEEvNS4_8identityENS4_13SM90_TMA_LOADES18_vS19_EENS_8epilogue10collective6detail29Sm90TmaWarpSpecializedAdapterINS1D_15DefaultEpilogueIaSJ_SJ_NS1C_6thread17LinearCombinationIaLi1EiiLNS1H_9ScaleType4KindE0ELNS_15FloatRoundStyleE2EaEENS1_15EpilogueDefaultEEEEEvvEEEEvNT_6ParamsE)
        /*106c*/ 	.short	0x0210
        /*106e*/ 	.short	0x0470


	//----- nvinfo : EIATTR_SW_WAR
	.align		4
.L_45:
        /*1070*/ 	.byte	0x04, 0x36
        /*1072*/ 	.short	(.L_47 - .L_46)
.L_46:
        /*1074*/ 	.word	0x00000008
.L_47:


//--------------------- .nv.callgraph             --------------------------
	.section	.nv.callgraph,"",@"SHT_CUDA_CALLGRAPH"
	.align	4
	.sectionentsize	8
	.align		4
        /*0000*/ 	.word	0x00000000
	.align		4
        /*0004*/ 	.word	0xffffffff
	.align		4
        /*0008*/ 	.word	index@(_ZN7cutlass13device_kernelINS_4gemm6kernel13GemmUniversalIN4cute5tupleIJiiiiEEENS1_10collective13CollectiveMmaINS1_34MainloopSm90TmaGmmaWarpSpecializedILi56ENS5_IJNS4_1CILi1EEENSA_ILi2EEESB_EEENS1_32KernelTmaWarpSpecializedPingpongEEENS5_IJNSA_ILi64EEESG_NSA_ILi32EEEEEEaNS5_IJlSB_lEEEaSJ_NS4_8TiledMMAINS4_8MMA_AtomIJNS4_4SM904GMMA26MMA_64x64x32_S32S8S8_SS_TNEEEENS4_6LayoutINS5_IJSB_SB_SB_EEENS5_IJNSA_ILi0EEESS_SS_EEEEENS5_IJNS4_10UnderscoreESV_SV_EEEEENS4_23SM90_TMA_LOAD_MULTICASTENS4_14ComposedLayoutINS4_7SwizzleILi1ELi4ELi3EEENS4_18smem_ptr_flag_bitsILi8EEENSQ_INS5_IJNSA_ILi8EEESH_EEENS5_IJSH_SB_EEEEEEEvNS4_8identityENS4_13SM90_TMA_LOADES18_vS19_EENS_8epilogue10collective6detail29Sm90TmaWarpSpecializedAdapterINS1D_15DefaultEpilogueIaSJ_SJ_NS1C_6thread17LinearCombinationIaLi1EiiLNS1H_9ScaleType4KindE0ELNS_15FloatRoundStyleE2EaEENS1_15EpilogueDefaultEEEEEvvEEEEvNT_6ParamsE)
	.align		4
        /*000c*/ 	.word	index@(__assertfail)
	.align		4
        /*0010*/ 	.word	0x00000000
	.align		4
        /*0014*/ 	.word	0xfffffffe
	.align		4
        /*0018*/ 	.word	0x00000000
	.align		4
        /*001c*/ 	.word	0xfffffffd
	.align		4
        /*0020*/ 	.word	0x00000000
	.align		4
        /*0024*/ 	.word	0xfffffffc


//--------------------- .nv.constant4             --------------------------
	.section	.nv.constant4,"a",@progbits
	.align	8
	.align		8
.nv.constant4:
        /*0000*/ 	.dword	__assertfail
	.align		8
        /*0008*/ 	.dword	__unnamed_1
	.align		8
        /*0010*/ 	.dword	_ZN40_INTERNAL_ff9a9843_4_k_cu_240973b6_302014cuda3std3__45__cpo5beginE
	.align		8
        /*0018*/ 	.dword	_ZN40_INTERNAL_ff9a9843_4_k_cu_240973b6_302014cuda3std3__45__cpo3endE
	.align		8
        /*0020*/ 	.dword	_ZN40_INTERNAL_ff9a9843_4_k_cu_240973b6_302014cuda3std3__45__cpo6cbeginE
	.align		8
        /*0028*/ 	.dword	_ZN40_INTERNAL_ff9a9843_4_k_cu_240973b6_302014cuda3std3__45__cpo4cendE
	.align		8
        /*0030*/ 	.dword	_ZN40_INTERNAL_ff9a9843_4_k_cu_240973b6_302014cuda3std3__442_GLOBAL__N__ff9a9843_4_k_cu_240973b6_302016ignoreE
	.align		8
        /*0038*/ 	.dword	_ZN40_INTERNAL_ff9a9843_4_k_cu_240973b6_302014cuda3std3__419piecewise_constructE
	.align		8
        /*0040*/ 	.dword	_ZN40_INTERNAL_ff9a9843_4_k_cu_240973b6_302014cuda3std3__48in_placeE
	.align		8
        /*0048*/ 	.dword	_ZN40_INTERNAL_ff9a9843_4_k_cu_240973b6_302014cuda3std6ranges3__45__cpo4swapE
	.align		8
        /*0050*/ 	.dword	_ZN40_INTERNAL_ff9a9843_4_k_cu_240973b6_302014cuda3std6ranges3__45__cpo9iter_moveE
	.align		8
        /*0058*/ 	.dword	_ZN40_INTERNAL_ff9a9843_4_k_cu_240973b6_302014cute7productE
	.align		8
        /*0060*/ 	.dword	_ZN40_INTERNAL_ff9a9843_4_k_cu_240973b6_302014cute1_E
	.align		8
        /*0068*/ 	.dword	$str$22
	.align		8
        /*0070*/ 	.dword	$str$23


//--------------------- .text._ZN7cutlass13device_kernelINS_4gemm6kernel13GemmUniversalIN4cute5tupleIJiiiiEEENS1_10collective13CollectiveMmaINS1_34MainloopSm90TmaGmmaWarpSpecializedILi56ENS5_IJNS4_1CILi1EEENSA_ILi2EEESB_EEENS1_32KernelTmaWarpSpecializedPingpongEEENS5_IJNSA_ILi64EEESG_NSA_ILi32EEEEEEaNS5_IJlSB_lEEEaSJ_NS4_8TiledMMAINS4_8MMA_AtomIJNS4_4SM904GMMA26MMA_64x64x32_S32S8S8_SS_TNEEEENS4_6LayoutINS5_IJSB_SB_SB_EEENS5_IJNSA_ILi0EEESS_SS_EEEEENS5_IJNS4_10UnderscoreESV_SV_EEEEENS4_23SM90_TMA_LOAD_MULTICASTENS4_14ComposedLayoutINS4_7SwizzleILi1ELi4ELi3EEENS4_18smem_ptr_flag_bitsILi8EEENSQ_INS5_IJNSA_ILi8EEESH_EEENS5_IJSH_SB_EEEEEEEvNS4_8identityENS4_13SM90_TMA_LOADES18_vS19_EENS_8epilogue10collective6detail29Sm90TmaWarpSpecializedAdapterINS1D_15DefaultEpilogueIaSJ_SJ_NS1C_6thread17LinearCombinationIaLi1EiiLNS1H_9ScaleType4KindE0ELNS_15FloatRoundStyleE2EaEENS1_15EpilogueDefaultEEEEEvvEEEEvNT_6ParamsE --------------------------
	.section	.text._ZN7cutlass13device_kernelINS_4gemm6kernel13GemmUniversalIN4cute5tupleIJiiiiEEENS1_10collective13CollectiveMmaINS1_34MainloopSm90TmaGmmaWarpSpecializedILi56ENS5_IJNS4_1CILi1EEENSA_ILi2EEESB_EEENS1_32KernelTmaWarpSpecializedPingpongEEENS5_IJNSA_ILi64EEESG_NSA_ILi32EEEEEEaNS5_IJlSB_lEEEaSJ_NS4_8TiledMMAINS4_8MMA_AtomIJNS4_4SM904GMMA26MMA_64x64x32_S32S8S8_SS_TNEEEENS4_6LayoutINS5_IJSB_SB_SB_EEENS5_IJNSA_ILi0EEESS_SS_EEEEENS5_IJNS4_10UnderscoreESV_SV_EEEEENS4_23SM90_TMA_LOAD_MULTICASTENS4_14ComposedLayoutINS4_7SwizzleILi1ELi4ELi3EEENS4_18smem_ptr_flag_bitsILi8EEENSQ_INS5_IJNSA_ILi8EEESH_EEENS5_IJSH_SB_EEEEEEEvNS4_8identityENS4_13SM90_TMA_LOADES18_vS19_EENS_8epilogue10collective6detail29Sm90TmaWarpSpecializedAdapterINS1D_15DefaultEpilogueIaSJ_SJ_NS1C_6thread17LinearCombinationIaLi1EiiLNS1H_9ScaleType4KindE0ELNS_15FloatRoundStyleE2EaEENS1_15EpilogueDefaultEEEEEvvEEEEvNT_6ParamsE,"ax",@progbits
	.align	128
.text._ZN7cutlass13device_kernelINS_4gemm6kernel13GemmUniversalIN4cute5tupleIJiiiiEEENS1_10collective13CollectiveMmaINS1_34MainloopSm90TmaGmmaWarpSpecializedILi56ENS5_IJNS4_1CILi1EEENSA_ILi2EEESB_EEENS1_32KernelTmaWarpSpecializedPingpongEEENS5_IJNSA_ILi64EEESG_NSA_ILi32EEEEEEaNS5_IJlSB_lEEEaSJ_NS4_8TiledMMAINS4_8MMA_AtomIJNS4_4SM904GMMA26MMA_64x64x32_S32S8S8_SS_TNEEEENS4_6LayoutINS5_IJSB_SB_SB_EEENS5_IJNSA_ILi0EEESS_SS_EEEEENS5_IJNS4_10UnderscoreESV_SV_EEEEENS4_23SM90_TMA_LOAD_MULTICASTENS4_14ComposedLayoutINS4_7SwizzleILi1ELi4ELi3EEENS4_18smem_ptr_flag_bitsILi8EEENSQ_INS5_IJNSA_ILi8EEESH_EEENS5_IJSH_SB_EEEEEEEvNS4_8identityENS4_13SM90_TMA_LOADES18_vS19_EENS_8epilogue10collective6detail29Sm90TmaWarpSpecializedAdapterINS1D_15DefaultEpilogueIaSJ_SJ_NS1C_6thread17LinearCombinationIaLi1EiiLNS1H_9ScaleType4KindE0ELNS_15FloatRoundStyleE2EaEENS1_15EpilogueDefaultEEEEEvvEEEEvNT_6ParamsE:
        .type           _ZN7cutlass13device_kernelINS_4gemm6kernel13GemmUniversalIN4cute5tupleIJiiiiEEENS1_10collective13CollectiveMmaINS1_34MainloopSm90TmaGmmaWarpSpecializedILi56ENS5_IJNS4_1CILi1EEENSA_ILi2EEESB_EEENS1_32KernelTmaWarpSpecializedPingpongEEENS5_IJNSA_ILi64EEESG_NSA_ILi32EEEEEEaNS5_IJlSB_lEEEaSJ_NS4_8TiledMMAINS4_8MMA_AtomIJNS4_4SM904GMMA26MMA_64x64x32_S32S8S8_SS_TNEEEENS4_6LayoutINS5_IJSB_SB_SB_EEENS5_IJNSA_ILi0EEESS_SS_EEEEENS5_IJNS4_10UnderscoreESV_SV_EEEEENS4_23SM90_TMA_LOAD_MULTICASTENS4_14ComposedLayoutINS4_7SwizzleILi1ELi4ELi3EEENS4_18smem_ptr_flag_bitsILi8EEENSQ_INS5_IJNSA_ILi8EEESH_EEENS5_IJSH_SB_EEEEEEEvNS4_8identityENS4_13SM90_TMA_LOADES18_vS19_EENS_8epilogue10collective6detail29Sm90TmaWarpSpecializedAdapterINS1D_15DefaultEpilogueIaSJ_SJ_NS1C_6thread17LinearCombinationIaLi1EiiLNS1H_9ScaleType4KindE0ELNS_15FloatRoundStyleE2EaEENS1_15EpilogueDefaultEEEEEvvEEEEvNT_6ParamsE,@function
        .size           _ZN7cutlass13device_kernelINS_4gemm6kernel13GemmUniversalIN4cute5tupleIJiiiiEEENS1_10collective13CollectiveMmaINS1_34MainloopSm90TmaGmmaWarpSpecializedILi56ENS5_IJNS4_1CILi1EEENSA_ILi2EEESB_EEENS1_32KernelTmaWarpSpecializedPingpongEEENS5_IJNSA_ILi64EEESG_NSA_ILi32EEEEEEaNS5_IJlSB_lEEEaSJ_NS4_8TiledMMAINS4_8MMA_AtomIJNS4_4SM904GMMA26MMA_64x64x32_S32S8S8_SS_TNEEEENS4_6LayoutINS5_IJSB_SB_SB_EEENS5_IJNSA_ILi0EEESS_SS_EEEEENS5_IJNS4_10UnderscoreESV_SV_EEEEENS4_23SM90_TMA_LOAD_MULTICASTENS4_14ComposedLayoutINS4_7SwizzleILi1ELi4ELi3EEENS4_18smem_ptr_flag_bitsILi8EEENSQ_INS5_IJNSA_ILi8EEESH_EEENS5_IJSH_SB_EEEEEEEvNS4_8identityENS4_13SM90_TMA_LOADES18_vS19_EENS_8epilogue10collective6detail29Sm90TmaWarpSpecializedAdapterINS1D_15DefaultEpilogueIaSJ_SJ_NS1C_6thread17LinearCombinationIaLi1EiiLNS1H_9ScaleType4KindE0ELNS_15FloatRoundStyleE2EaEENS1_15EpilogueDefaultEEEEEvvEEEEvNT_6ParamsE,(.L_x_246 - _ZN7cutlass13device_kernelINS_4gemm6kernel13GemmUniversalIN4cute5tupleIJiiiiEEENS1_10collective13CollectiveMmaINS1_34MainloopSm90TmaGmmaWarpSpecializedILi56ENS5_IJNS4_1CILi1EEENSA_ILi2EEESB_EEENS1_32KernelTmaWarpSpecializedPingpongEEENS5_IJNSA_ILi64EEESG_NSA_ILi32EEEEEEaNS5_IJlSB_lEEEaSJ_NS4_8TiledMMAINS4_8MMA_AtomIJNS4_4SM904GMMA26MMA_64x64x32_S32S8S8_SS_TNEEEENS4_6LayoutINS5_IJSB_SB_SB_EEENS5_IJNSA_ILi0EEESS_SS_EEEEENS5_IJNS4_10UnderscoreESV_SV_EEEEENS4_23SM90_TMA_LOAD_MULTICASTENS4_14ComposedLayoutINS4_7SwizzleILi1ELi4ELi3EEENS4_18smem_ptr_flag_bitsILi8EEENSQ_INS5_IJNSA_ILi8EEESH_EEENS5_IJSH_SB_EEEEEEEvNS4_8identityENS4_13SM90_TMA_LOADES18_vS19_EENS_8epilogue10collective6detail29Sm90TmaWarpSpecializedAdapterINS1D_15DefaultEpilogueIaSJ_SJ_NS1C_6thread17LinearCombinationIaLi1EiiLNS1H_9ScaleType4KindE0ELNS_15FloatRoundStyleE2EaEENS1_15EpilogueDefaultEEEEEvvEEEEvNT_6ParamsE)
        .other          _ZN7cutlass13device_kernelINS_4gemm6kernel13GemmUniversalIN4cute5tupleIJiiiiEEENS1_10collective13CollectiveMmaINS1_34MainloopSm90TmaGmmaWarpSpecializedILi56ENS5_IJNS4_1CILi1EEENSA_ILi2EEESB_EEENS1_32KernelTmaWarpSpecializedPingpongEEENS5_IJNSA_ILi64EEESG_NSA_ILi32EEEEEEaNS5_IJlSB_lEEEaSJ_NS4_8TiledMMAINS4_8MMA_AtomIJNS4_4SM904GMMA26MMA_64x64x32_S32S8S8_SS_TNEEEENS4_6LayoutINS5_IJSB_SB_SB_EEENS5_IJNSA_ILi0EEESS_SS_EEEEENS5_IJNS4_10UnderscoreESV_SV_EEEEENS4_23SM90_TMA_LOAD_MULTICASTENS4_14ComposedLayoutINS4_7SwizzleILi1ELi4ELi3EEENS4_18smem_ptr_flag_bitsILi8EEENSQ_INS5_IJNSA_ILi8EEESH_EEENS5_IJSH_SB_EEEEEEEvNS4_8identityENS4_13SM90_TMA_LOADES18_vS19_EENS_8epilogue10collective6detail29Sm90TmaWarpSpecializedAdapterINS1D_15DefaultEpilogueIaSJ_SJ_NS1C_6thread17LinearCombinationIaLi1EiiLNS1H_9ScaleType4KindE0ELNS_15FloatRoundStyleE2EaEENS1_15EpilogueDefaultEEEEEvvEEEEvNT_6ParamsE,@"STO_CUDA_ENTRY STV_DEFAULT"
_ZN7cutlass13device_kernelINS_4gemm6kernel13GemmUniversalIN4cute5tupleIJiiiiEEENS1_10collective13CollectiveMmaINS1_34MainloopSm90TmaGmmaWarpSpecializedILi56ENS5_IJNS4_1CILi1EEENSA_ILi2EEESB_EEENS1_32KernelTmaWarpSpecializedPingpongEEENS5_IJNSA_ILi64EEESG_NSA_ILi32EEEEEEaNS5_IJlSB_lEEEaSJ_NS4_8TiledMMAINS4_8MMA_AtomIJNS4_4SM904GMMA26MMA_64x64x32_S32S8S8_SS_TNEEEENS4_6LayoutINS5_IJSB_SB_SB_EEENS5_IJNSA_ILi0EEESS_SS_EEEEENS5_IJNS4_10UnderscoreESV_SV_EEEEENS4_23SM90_TMA_LOAD_MULTICASTENS4_14ComposedLayoutINS4_7SwizzleILi1ELi4ELi3EEENS4_18smem_ptr_flag_bitsILi8EEENSQ_INS5_IJNSA_ILi8EEESH_EEENS5_IJSH_SB_EEEEEEEvNS4_8identityENS4_13SM90_TMA_LOADES18_vS19_EENS_8epilogue10collective6detail29Sm90TmaWarpSpecializedAdapterINS1D_15DefaultEpilogueIaSJ_SJ_NS1C_6thread17LinearCombinationIaLi1EiiLNS1H_9ScaleType4KindE0ELNS_15FloatRoundStyleE2EaEENS1_15EpilogueDefaultEEEEEvvEEEEvNT_6ParamsE:
[----:B------:R-:W0:Y:S02]  /*0000*/  LDC R1, c[0x0][0x28] ;  /* 0x00000a00ff017b82 */ /* 0x000e240000000800 */
[----:B0-----:R-:W-:Y:S01]  /*0010*/  VIADD R1, R1, 0xfffffff8 ;  /* 0xfffffff801017836 */ /* 0x001fe20000000000 */
[----:B------:R-:W0:Y:S01]  /*0020*/  S2R R4, SR_TID.X ;  /* 0x0000000000047919 */ /* 0x000e220000002100 */
[----:B------:R-:W-:Y:S01]  /*0030*/  ELECT P0, URZ, PT ;  /* 0x00000000003f782f */ /* 0x000fe20003800000 */
[----:B------:R-:W-:Y:S01]  /*0040*/  BSSY B0, `(.L_x_0) ;  /* 0x000000f000007945 */ /* 0x000fe20003800000 */
[--C-:B0-----:R-:W-:Y:S02]  /*0050*/  SHF.R.U32.HI R0, RZ, 0x5, R4.reuse ;  /* 0x00000005ff007819 */ /* 0x101fe40000011604 */
[----:B------:R-:W-:-:S03]  /*0060*/  SHF.R.U32.HI R7, RZ, 0x7, R4 ;  /* 0x00000007ff077819 */ /* 0x000fc60000011604 */
[----:B------:R-:W0:Y:S04]  /*0070*/  SHFL.IDX PT, R2, R0, RZ, 0x1f ;  /* 0x00001fff00027589 */ /* 0x000e2800000e0000 */
[----:B------:R1:W2:Y:S01]  /*0080*/  SHFL.IDX PT, R8, R7, RZ, 0x1f ;  /* 0x00001fff07087589 */ /* 0x0002a200000e0000 */
[----:B0-----:R-:W-:-:S13]  /*0090*/  ISETP.NE.OR P0, PT, R2, RZ, !P0 ;  /* 0x000000ff0200720c */ /* 0x001fda0004705670 */
[----:B-12---:R-:W-:Y:S05]  /*00a0*/  @P0 BRA `(.L_x_1) ;  /* 0x0000000000200947 */ /* 0x006fea0003800000 */
[----:B------:R-:W-:Y:S02]  /*00b0*/  ULDC.64 UR4, c[0x0][0x198] ;  /* 0x0000660000047ab9 */ /* 0x000fe40000000a00 */
[----:B------:R-:W-:Y:S02]  /*00c0*/  UIADD3 UR6, UP0, UR4, 0xf0, URZ ;  /* 0x000000f004067890 */ /* 0x000fe4000ff1e03f */
[----:B------:R-:W-:Y:S02]  /*00d0*/  UIADD3 UR4, UP1, UR4, 0x1f0, URZ ;  /* 0x000001f004047890 */ /* 0x000fe4000ff3e03f */
[----:B------:R-:W-:Y:S02]  /*00e0*/  UIADD3.X UR7, URZ, UR5, URZ, UP0, !UPT ;  /* 0x000000053f077290 */ /* 0x000fe400087fe43f */
[----:B------:R-:W-:-:S07]  /*00f0*/  UIADD3.X UR5, URZ, UR5, URZ, UP1, !UPT ;  /* 0x000000053f057290 */ /* 0x000fce0008ffe43f */
[----:B------:R0:W-:Y:S02]  /*0100*/  UTMACCTL.PF [UR6] ;  /* 0x00000000060079b9 */ /* 0x0001e40008040000 */
[----:B------:R0:W-:Y:S02]  /*0110*/  UTMACCTL.PF [UR4] ;  /* 0x00000000040079b9 */ /* 0x0001e40008040000 */
[----:B0-----:R-:W-:Y:S01]  /*0120*/  NOP ;  /* 0x0000000000007918 */ /* 0x001fe20000000000 */
.L_x_1:
[----:B------:R-:W-:Y:S05]  /*0130*/  BSYNC B0 ;  /* 0x0000000000007941 */ /* 0x000fea0003800000 */
.L_x_0:
[----:B------:R-:W0:Y:S01]  /*0140*/  SHFL.IDX PT, R9, R0, RZ, 0x1f ;  /* 0x00001fff00097589 */ /* 0x000e2200000e0000 */
[----:B------:R-:W-:Y:S02]  /*0150*/  SHF.R.S32.HI R3, RZ, 0x1f, R4 ;  /* 0x0000001fff037819 */ /* 0x000fe40000011404 */
[----:B0-----:R-:W-:-:S13]  /*0160*/  ISETP.NE.AND P0, PT, R9, RZ, PT ;  /* 0x000000ff0900720c */ /* 0x001fda0003f05270 */
[----:B------:R-:W-:Y:S05]  /*0170*/  @P0 BRA `(.L_x_2) ;  /* 0x0000000800040947 */ /* 0x000fea0003800000 */
[----:B------:R-:W-:Y:S01]  /*0180*/  ELECT P0, URZ, PT ;  /* 0x00000000003f782f */ /* 0x000fe20003800000 */
[----:B------:R-:W-:-:S12]  /*0190*/  BSSY B0, `(.L_x_2) ;  /* 0x000007f000007945 */ /* 0x000fd80003800000 */
[----:B------:R-:W-:Y:S05]  /*01a0*/  @!P0 BRA `(.L_x_3) ;  /* 0x0000000400f48947 */ /* 0x000fea0003800000 */
[----:B------:R-:W0:Y:S01]  /*01b0*/  S2UR UR8, SR_CgaCtaId ;  /* 0x00000000000879c3 */ /* 0x000e220000008800 */
[----:B------:R-:W-:Y:S01]  /*01c0*/  UMOV UR4, 0x400 ;  /* 0x0000040000047882 */ /* 0x000fe20000000000 */
[----:B------:R-:W-:Y:S01]  /*01d0*/  UMOV UR5, 0x1 ;  /* 0x0000000100057882 */ /* 0x000fe20000000000 */
[----:B------:R-:W-:Y:S02]  /*01e0*/  UMOV UR6, 0x2 ;  /* 0x0000000200067882 */ /* 0x000fe40000000000 */
[----:B------:R-:W-:-:S04]  /*01f0*/  UIADD3 UR6, -UR6, 0x100000, URZ ;  /* 0x0010000006067890 */ /* 0x000fc8000fffe13f */
[----:B------:R-:W-:Y:S02]  /*0200*/  USHF.L.U32 UR7, UR6, 0xb, URZ ;  /* 0x0000000b06077899 */ /* 0x000fe4000800063f */
[----:B------:R-:W-:Y:S02]  /*0210*/  USHF.L.U32 UR6, UR6, 0x1, URZ ;  /* 0x0000000106067899 */ /* 0x000fe4000800063f */
[----:B0-----:R-:W-:Y:S02]  /*0220*/  ULEA UR8, UR8, UR4, 0x18 ;  /* 0x0000000408087291 */ /* 0x001fe4000f8ec03f */
[----:B------:R-:W-:-:S04]  /*0230*/  UIADD3 UR4, -UR5, 0x100000, URZ ;  /* 0x0010000005047890 */ /* 0x000fc8000fffe13f */
[----:B------:R-:W-:Y:S02]  /*0240*/  USHF.L.U32 UR5, UR4, 0xb, URZ ;  /* 0x0000000b04057899 */ /* 0x000fe4000800063f */
[----:B------:R-:W-:Y:S01]  /*0250*/  USHF.L.U32 UR4, UR4, 0x1, URZ ;  /* 0x0000000104047899 */ /* 0x000fe2000800063f */
[----:B------:R-:W0:Y:S11]  /*0260*/  FENCE.VIEW.ASYNC.S ;  /* 0x00000000000073c6 */ /* 0x000e360000000000 */
[----:B0-----:R0:W1:Y:S01]  /*0270*/  SYNCS.EXCH.64 URZ, [UR8], UR4 ;  /* 0x00000004083f75b2 */ /* 0x0010620008000100 */
[----:B------:R0:W2:Y:S01]  /*0280*/  SYNCS.EXCH.64 URZ, [UR8+0x1c0], UR6 ;  /* 0x0001c006083f75b2 */ /* 0x0000a20008000100 */
[----:B------:R0:W3:Y:S01]  /*0290*/  SYNCS.EXCH.64 URZ, [UR8+0x8], UR4 ;  /* 0x00000804083f75b2 */ /* 0x0000e20008000100 */
[----:B------:R0:W4:Y:S01]  /*02a0*/  SYNCS.EXCH.64 URZ, [UR8+0x1c8], UR6 ;  /* 0x0001c806083f75b2 */ /* 0x0001220008000100 */
[----:B------:R0:W0:Y:S01]  /*02b0*/  SYNCS.EXCH.64 URZ, [UR8+0x10], UR4 ;  /* 0x00001004083f75b2 */ /* 0x0000220008000100 */
        /* <DEDUP_REMOVED lines=107> */
[----:B-1234-:R-:W-:Y:S01]  /*0970*/  NOP ;  /* 0x0000000000007918 */ /* 0x01efe20000000000 */
.L_x_3:
[----:B0-----:R-:W-:Y:S05]  /*0980*/  BSYNC B0 ;  /* 0x0000000000007941 */ /* 0x001fea0003800000 */
.L_x_2:
[----:B------:R-:W0:Y:S01]  /*0990*/  SHFL.IDX PT, R12, R0, RZ, 0x1f ;  /* 0x00001fff000c7589 */ /* 0x000e2200000e0000 */
[----:B------:R-:W-:Y:S01]  /*09a0*/  LEA.HI R3, R3, R4, RZ, 0x7 ;  /* 0x0000000403037211 */ /* 0x000fe200078f38ff */
[----:B------:R-:W1:Y:S01]  /*09b0*/  S2UR UR12, SR_CTAID.X ;  /* 0x00000000000c79c3 */ /* 0x000e620000002500 */
[----:B------:R-:W-:Y:S01]  /*09c0*/  ELECT P0, URZ, PT ;  /* 0x00000000003f782f */ /* 0x000fe20003800000 */
[----:B------:R2:W3:Y:S01]  /*09d0*/  SHFL.IDX PT, R11, R0, RZ, 0x1f ;  /* 0x00001fff000b7589 */ /* 0x0004e200000e0000 */
[----:B------:R-:W-:Y:S02]  /*09e0*/  LOP3.LUT R3, R3, 0xffffff80, RZ, 0xc0, !PT ;  /* 0xffffff8003037812 */ /* 0x000fe400078ec0ff */
[----:B------:R-:W-:Y:S01]  /*09f0*/  ELECT P1, URZ, PT ;  /* 0x00000000003f782f */ /* 0x000fe20003820000 */
[----:B------:R-:W-:Y:S01]  /*0a00*/  NOP ;  /* 0x0000000000007918 */ /* 0x000fe20000000000 */
[----:B------:R-:W4:Y:S01]  /*0a10*/  S2R R6, SR_CTAID.Y ;  /* 0x0000000000067919 */ /* 0x000f220000002600 */
[----:B------:R-:W-:Y:S01]  /*0a20*/  ULDC UR4, c[0x0][0x150] ;  /* 0x0000540000047ab9 */ /* 0x000fe20000000800 */
[----:B------:R-:W-:Y:S01]  /*0a30*/  IMAD.IADD R5, R4, 0x1, -R3 ;  /* 0x0000000104057824 */ /* 0x000fe200078e0a03 */
[----:B------:R-:W5:Y:S01]  /*0a40*/  LDC R25, c[0x0][0x148] ;  /* 0x00005200ff197b82 */ /* 0x000f620000000800 */
[----:B--2---:R-:W-:Y:S01]  /*0a50*/  SHF.R.S32.HI R0, RZ, 0x1f, R9 ;  /* 0x0000001fff007819 */ /* 0x004fe20000011409 */
[----:B------:R-:W2:Y:S01]  /*0a60*/  SHFL.IDX PT, R15, R7, RZ, 0x1f ;  /* 0x00001fff070f7589 */ /* 0x000ea200000e0000 */
[----:B------:R-:W-:Y:S01]  /*0a70*/  UMOV UR11, 0x80 ;  /* 0x00000080000b7882 */ /* 0x000fe20000000000 */
[----:B------:R-:W-:Y:S01]  /*0a80*/  SHF.R.S32.HI R20, RZ, 0x1f, R5 ;  /* 0x0000001fff147819 */ /* 0x000fe20000011405 */
[----:B------:R-:W-:Y:S01]  /*0a90*/  NOP ;  /* 0x0000000000007918 */ /* 0x000fe20000000000 */
[----:B------:R-:W-:Y:S01]  /*0aa0*/  LEA.HI R0, R0, R9, RZ, 0x2 ;  /* 0x0000000900007211 */ /* 0x000fe200078f10ff */
[----:B------:R-:W-:Y:S01]  /*0ab0*/  VIADD R35, R8, 0xffffffff ;  /* 0xffffffff08237836 */ /* 0x000fe20000000000 */
[----:B------:R-:W-:Y:S01]  /*0ac0*/  LEA.HI R3, R20, R5, RZ, 0x3 ;  /* 0x0000000514037211 */ /* 0x000fe200078f18ff */
[----:B------:R-:W2:Y:S01]  /*0ad0*/  LDC R13, c[0x0][0x140] ;  /* 0x00005000ff0d7b82 */ /* 0x000ea20000000800 */
[----:B------:R-:W-:-:S02]  /*0ae0*/  LOP3.LUT R0, R0, 0x3ffffffc, RZ, 0xc0, !PT ;  /* 0x3ffffffc00007812 */ /* 0x000fc400078ec0ff */
[--C-:B------:R-:W-:Y:S02]  /*0af0*/  SHF.R.S32.HI R10, RZ, 0x3, R3.reuse ;  /* 0x00000003ff0a7819 */ /* 0x100fe40000011403 */
[----:B------:R-:W-:Y:S01]  /*0b00*/  SHF.R.S32.HI R3, RZ, 0x1f, R3 ;  /* 0x0000001fff037819 */ /* 0x000fe20000011403 */
[----:B------:R-:W-:Y:S01]  /*0b10*/  IMAD.IADD R0, R9, 0x1, -R0 ;  /* 0x0000000109007824 */ /* 0x000fe200078e0a00 */
[----:B0-----:R-:W-:Y:S02]  /*0b20*/  ISETP.NE.OR P0, PT, R12, RZ, !P0 ;  /* 0x000000ff0c00720c */ /* 0x001fe40004705670 */
[----:B------:R-:W-:Y:S01]  /*0b30*/  LEA.HI R3, R3, R10, RZ, 0x2 ;  /* 0x0000000a03037211 */ /* 0x000fe200078f10ff */
[----:B------:R-:W0:Y:S01]  /*0b40*/  LDC R12, c[0x0][0x144] ;  /* 0x00005100ff0c7b82 */ /* 0x000e220000000800 */
[----:B---3--:R-:W-:Y:S02]  /*0b50*/  ISETP.NE.OR P1, PT, R11, RZ, !P1 ;  /* 0x000000ff0b00720c */ /* 0x008fe40004f25670 */
[----:B------:R-:W-:-:S02]  /*0b60*/  LOP3.LUT R11, R3, 0xfffffffc, RZ, 0xc0, !PT ;  /* 0xfffffffc030b7812 */ /* 0x000fc400078ec0ff */
[----:B------:R-:W-:Y:S02]  /*0b70*/  SHF.R.S32.HI R3, RZ, 0x1f, R2 ;  /* 0x0000001fff037819 */ /* 0x000fe40000011402 */
[----:B------:R-:W-:Y:S01]  /*0b80*/  ISETP.GE.U32.AND P5, PT, R35, 0x2, PT ;  /* 0x000000022300780c */ /* 0x000fe20003fa6070 */
[----:B------:R-:W-:Y:S01]  /*0b90*/  IMAD.IADD R11, R10, 0x1, -R11 ;  /* 0x000000010a0b7824 */ /* 0x000fe200078e0a0b */
[----:B-1----:R-:W-:Y:S01]  /*0ba0*/  I2FP.F32.U32 R10, UR12 ;  /* 0x0000000c000a7c45 */ /* 0x002fe20008201000 */
[----:B------:R-:W-:Y:S01]  /*0bb0*/  VOTEU.ALL UP0, P0 ;  /* 0x00000000003f7886 */ /* 0x000fe20000000000 */
[----:B----4-:R-:W-:Y:S01]  /*0bc0*/  I2FP.F32.U32 R9, R6 ;  /* 0x0000000600097245 */ /* 0x010fe20000201000 */
[----:B------:R-:W-:Y:S01]  /*0bd0*/  IMAD R0, R0, 0x4, R11 ;  /* 0x0000000400007824 */ /* 0x000fe200078e020b */
[----:B------:R-:W-:Y:S01]  /*0be0*/  LEA.HI R3, R3, R2, RZ, 0x2 ;  /* 0x0000000203037211 */ /* 0x000fe200078f10ff */
[----:B------:R-:W-:Y:S01]  /*0bf0*/  VOTEU.ALL UP1, P1 ;  /* 0x00000000003f7886 */ /* 0x000fe20000820000 */
[----:B------:R-:W-:Y:S01]  /*0c00*/  FMUL R10, R10, UR4 ;  /* 0x000000040a0a7c20 */ /* 0x000fe20008400000 */
[----:B------:R-:W1:Y:S01]  /*0c10*/  @!UP0 S2UR UR7, SR_CgaCtaId ;  /* 0x00000000000789c3 */ /* 0x000e620000008800 */
[----:B------:R-:W-:Y:S01]  /*0c20*/  ULDC UR4, c[0x0][0x154] ;  /* 0x0000550000047ab9 */ /* 0x000fe20000000800 */
[----:B------:R-:W-:Y:S01]  /*0c30*/  LOP3.LUT R3, R3, 0xfffffffc, RZ, 0xc0, !PT ;  /* 0xfffffffc03037812 */ /* 0x000fe200078ec0ff */
[----:B------:R-:W-:Y:S01]  /*0c40*/  FMUL R9, R9, UR4 ;  /* 0x0000000409097c20 */ /* 0x000fe20008400000 */
[----:B------:R-:W-:Y:S01]  /*0c50*/  UMOV UR4, 0x20 ;  /* 0x0000002000047882 */ /* 0x000fe20000000000 */
[----:B------:R-:W3:Y:S01]  /*0c60*/  F2I.U32.TRUNC.NTZ R10, R10 ;  /* 0x0000000a000a7305 */ /* 0x000ee2000020f000 */
[----:B------:R-:W-:Y:S01]  /*0c70*/  @!UP0 UMOV UR6, 0x400 ;  /* 0x0000040000068882 */ /* 0x000fe20000000000 */
[----:B------:R-:W-:Y:S01]  /*0c80*/  IMAD.IADD R14, R2, 0x1, -R3 ;  /* 0x00000001020e7824 */ /* 0x000fe200078e0a03 */
[----:B------:R-:W4:Y:S01]  /*0c90*/  @!UP1 S2UR UR10, SR_CgaCtaId ;  /* 0x00000000000a99c3 */ /* 0x000f220000008800 */
[----:B------:R-:W-:Y:S01]  /*0ca0*/  IMAD.SHL.U32 R3, R0, 0x4, RZ ;  /* 0x0000000400037824 */ /* 0x000fe200078e00ff */
[----:B------:R-:W-:-:S04]  /*0cb0*/  @!UP0 UIADD3 UR4, -UR4, 0x100000, URZ ;  /* 0x0010000004048890 */ /* 0x000fc8000fffe13f */
[----:B------:R-:W-:Y:S02]  /*0cc0*/  @!UP0 USHF.L.U32 UR5, UR4, 0xb, URZ ;  /* 0x0000000b04058899 */ /* 0x000fe4000800063f */
[----:B------:R-:W-:Y:S01]  /*0cd0*/  @!UP0 USHF.L.U32 UR4, UR4, 0x1, URZ ;  /* 0x0000000104048899 */ /* 0x000fe2000800063f */
[----:B--2---:R-:W-:Y:S01]  /*0ce0*/  ISETP.EQ.U32.AND P3, PT, R13, 0x1, PT ;  /* 0x000000010d00780c */ /* 0x004fe20003f62070 */
[----:B------:R-:W-:Y:S01]  /*0cf0*/  @!UP1 UMOV UR9, 0x400 ;  /* 0x0000040000099882 */ /* 0x000fe20000000000 */
[----:B------:R-:W2:Y:S01]  /*0d00*/  F2I.U32.TRUNC.NTZ R9, R9 ;  /* 0x0000000900097305 */ /* 0x000ea2000020f000 */
[----:B------:R-:W-:Y:S01]  /*0d10*/  LOP3.LUT R56, R0, 0xc, R3, 0x78, !PT ;  /* 0x0000000c00387812 */ /* 0x000fe200078e7803 */
[----:B------:R-:W-:Y:S01]  /*0d20*/  VOTEU.ALL UP2, P1 ;  /* 0x00000000003f7886 */ /* 0x000fe20000840000 */
[----:B------:R-:W-:Y:S01]  /*0d30*/  VOTEU.ALL UP3, P1 ;  /* 0x00000000003f7886 */ /* 0x000fe20000860000 */
[----:B------:R-:W-:Y:S01]  /*0d40*/  VOTEU.ALL UP4, P1 ;  /* 0x00000000003f7886 */ /* 0x000fe20000880000 */
[----:B------:R-:W-:Y:S01]  /*0d50*/  VOTEU.ALL UP5, P1 ;  /* 0x00000000003f7886 */ /* 0x000fe200008a0000 */
[----:B------:R-:W-:Y:S01]  /*0d60*/  ISETP.NE.AND P1, PT, R14, 0x3, PT ;  /* 0x000000030e00780c */ /* 0x000fe20003f25270 */
[----:B---3--:R-:W-:Y:S01]  /*0d70*/  IMAD.MOV R21, RZ, RZ, -R10 ;  /* 0x000000ffff157224 */ /* 0x008fe200078e0a0a */
[----:B------:R-:W-:-:S02]  /*0d80*/  R2UR UR43, R15 ;  /* 0x000000000f2b72ca */ /* 0x000fc400000e0000 */
[----:B------:R-:W-:Y:S01]  /*0d90*/  ISETP.EQ.OR P1, PT, R14, RZ, !P1 ;  /* 0x000000ff0e00720c */ /* 0x000fe20004f22670 */
[----:B-1----:R-:W-:Y:S01]  /*0da0*/  @!UP0 ULEA UR8, UR7, UR6, 0x18 ;  /* 0x0000000607088291 */ /* 0x002fe2000f8ec03f */
[----:B0-----:R-:W-:Y:S01]  /*0db0*/  IMAD R21, R12, R21, UR12 ;  /* 0x0000000c0c157e24 */ /* 0x001fe2000f8e0215 */
[----:B------:R-:W-:-:S04]  /*0dc0*/  @!UP1 UIADD3 UR6, -UR11, 0x100000, URZ ;  /* 0x001000000b069890 */ /* 0x000fc8000fffe13f */
[----:B------:R-:W-:Y:S02]  /*0dd0*/  @!UP1 USHF.L.U32 UR7, UR6, 0xb, URZ ;  /* 0x0000000b06079899 */ /* 0x000fe4000800063f */
[----:B------:R-:W-:Y:S01]  /*0de0*/  @!UP1 USHF.L.U32 UR6, UR6, 0x1, URZ ;  /* 0x0000000106069899 */ /* 0x000fe2000800063f */
[C---:B------:R-:W-:Y:S01]  /*0df0*/  ISETP.EQ.AND P1, PT, R8.reuse, RZ, P1 ;  /* 0x000000ff0800720c */ /* 0x040fe20000f22270 */
[----:B--2---:R-:W-:Y:S01]  /*0e00*/  IMAD.MOV R24, RZ, RZ, -R9 ;  /* 0x000000ffff187224 */ /* 0x004fe200078e0a09 */
[----:B------:R-:W-:Y:S01]  /*0e10*/  VOTEU.ALL UP0, P0 ;  /* 0x00000000003f7886 */ /* 0x000fe20000000000 */
[----:B------:R-:W-:Y:S01]  /*0e20*/  ISETP.NE.AND P2, PT, R8, RZ, PT ;  /* 0x000000ff0800720c */ /* 0x000fe20003f45270 */
[----:B----4-:R-:W-:Y:S01]  /*0e30*/  @!UP1 ULEA UR9, UR10, UR9, 0x18 ;  /* 0x000000090a099291 */ /* 0x010fe2000f8ec03f */
[----:B-----5:R-:W-:Y:S01]  /*0e40*/  IMAD R3, R25, R24, R6 ;  /* 0x0000001819037224 */ /* 0x020fe200078e0206 */
[----:B------:R-:W-:Y:S01]  /*0e50*/  VOTEU.ALL UP1, P0 ;  /* 0x00000000003f7886 */ /* 0x000fe20000020000 */
[----:B------:R-:W-:Y:S01]  /*0e60*/  LOP3.LUT P0, RZ, R5, 0x7, RZ, 0xc0, !PT ;  /* 0x0000000705ff7812 */ /* 0x000fe2000780c0ff */
[----:B------:R-:W0:Y:S02]  /*0e70*/  FENCE.VIEW.ASYNC.S ;  /* 0x00000000000073c6 */ /* 0x000e240000000000 */
[----:B0-----:R0:W1:Y:S01]  /*0e80*/  @!UP0 SYNCS.EXCH.64 URZ, [UR8+0x3b0], UR4 ;  /* 0x0003b004083f85b2 */ /* 0x0010620008000100 */
[----:B------:R-:W-:-:S02]  /*0e90*/  SEL R23, RZ, 0x1, !P1 ;  /* 0x00000001ff177807 */ /* 0x000fc40004800000 */
[----:B------:R-:W-:Y:S02]  /*0ea0*/  ISETP.NE.AND P4, PT, R3, R56, PT ;  /* 0x000000380300720c */ /* 0x000fe40003f85270 */
[----:B------:R-:W-:Y:S02]  /*0eb0*/  ISETP.LT.U32.AND P0, PT, R56, 0x2, !P0 ;  /* 0x000000023800780c */ /* 0x000fe40004701070 */
[----:B------:R-:W-:Y:S02]  /*0ec0*/  ISETP.EQ.OR P4, PT, R21, RZ, !P4 ;  /* 0x000000ff1500720c */ /* 0x000fe40006782670 */
[----:B------:R-:W-:Y:S02]  /*0ed0*/  SEL R23, R23, 0x2, P5 ;  /* 0x0000000217177807 */ /* 0x000fe40002800000 */
[----:B------:R-:W-:-:S04]  /*0ee0*/  PLOP3.LUT P0, PT, P0, P4, PT, 0x80, 0x0 ;  /* 0x000000000000781c */ /* 0x000fc80000709070 */
[----:B------:R-:W-:Y:S01]  /*0ef0*/  P2R R72, PR, RZ, 0x1 ;  /* 0x00000001ff487803 */ /* 0x000fe20000000000 */
[----:B------:R0:W2:Y:S01]  /*0f00*/  @!UP1 SYNCS.EXCH.64 URZ, [UR8+0x3b8], UR4 ;  /* 0x0003b804083f95b2 */ /* 0x0000a20008000100 */
[----:B------:R-:W-:Y:S01]  /*0f10*/  NOP ;  /* 0x0000000000007918 */ /* 0x000fe20000000000 */
[----:B------:R0:W3:Y:S01]  /*0f20*/  @!UP2 SYNCS.EXCH.64 URZ, [UR9+0x390], UR6 ;  /* 0x00039006093fa5b2 */ /* 0x0000e20008000100 */
[----:B------:R0:W4:Y:S01]  /*0f30*/  @!UP3 SYNCS.EXCH.64 URZ, [UR9+0x398], UR6 ;  /* 0x00039806093fb5b2 */ /* 0x0001220008000100 */
[----:B------:R0:W0:Y:S01]  /*0f40*/  @!UP4 SYNCS.EXCH.64 URZ, [UR9+0x3a0], UR6 ;  /* 0x0003a006093fc5b2 */ /* 0x0000220008000100 */
[----:B------:R0:W0:Y:S01]  /*0f50*/  @!UP5 SYNCS.EXCH.64 URZ, [UR9+0x3a8], UR6 ;  /* 0x0003a806093fd5b2 */ /* 0x0000220008000100 */
[----:B------:R-:W-:Y:S01]  /*0f60*/  NOP ;  /* 0x0000000000007918 */ /* 0x000fe20000000000 */
[----:B------:R-:W-:Y:S05]  /*0f70*/  @!P3 BRA `(.L_x_4) ;  /* 0x000000000008b947 */ /* 0x000fea0003800000 */
[----:B01234-:R-:W-:Y:S01]  /*0f80*/  UCGABAR_ARV ;  /* 0x00000000000079c7 */ /* 0x01ffe20008000000 */
[----:B------:R-:W-:Y:S05]  /*0f90*/  BRA `(.L_x_5) ;  /* 0x0000000000047947 */ /* 0x000fea0003800000 */
.L_x_4:
[----:B01234-:R-:W-:Y:S01]  /*0fa0*/  NOP ;  /* 0x0000000000007918 */ /* 0x01ffe20000000000 */
.L_x_5:
[----:B------:R-:W-:Y:S01]  /*0fb0*/  ULDC.64 UR4, c[0x0][0x598] ;  /* 0x0001660000047ab9 */ /* 0x000fe20000000a00 */
[----:B------:R-:W-:Y:S01]  /*0fc0*/  ULDC.64 UR36, c[0x0][0x208] ;  /* 0x0000820000247ab9 */ /* 0x000fe20000000a00 */
[----:B------:R-:W-:-:S04]  /*0fd0*/  ISETP.NE.U32.AND P0, PT, RZ, UR4, PT ;  /* 0x00000004ff007c0c */ /* 0x000fc8000bf05070 */
[----:B------:R-:W-:-:S13]  /*0fe0*/  ISETP.NE.AND.EX P0, PT, RZ, UR5, PT, P0 ;  /* 0x00000005ff007c0c */ /* 0x000fda000bf05300 */
[----:B------:R-:W-:Y:S05]  /*0ff0*/  @!P0 BRA `(.L_x_6) ;  /* 0x00000000001c8947 */ /* 0x000fea0003800000 */
[----:B------:R-:W0:Y:S02]  /*1000*/  LDC.64 R2, c[0x0][0x598] ;  /* 0x00016600ff027b82 */ /* 0x000e240000000a00 */
[----:B0-----:R-:W2:Y:S02]  /*1010*/  LDG.E.64 R2, desc[UR36][R2.64] ;  /* 0x0000002402027981 */ /* 0x001ea4000c1e1b00 */
[----:B--2---:R-:W-:-:S04]  /*1020*/  ISETP.NE.U32.AND P0, PT, R2, RZ, PT ;  /* 0x000000ff0200720c */ /* 0x004fc80003f05070 */
[----:B------:R-:W-:-:S13]  /*1030*/  ISETP.NE.AND.EX P0, PT, R3, RZ, PT, P0 ;  /* 0x000000ff0300720c */ /* 0x000fda0003f05300 */
[----:B------:R-:W-:Y:S05]  /*1040*/  @!P0 BRA `(.L_x_6) ;  /* 0x0000000000088947 */ /* 0x000fea0003800000 */
[----:B------:R0:W5:Y:S01]  /*1050*/  LD.E R57, desc[UR36][R2.64] ;  /* 0x0000002402397980 */ /* 0x000162000c101900 */
[----:B------:R-:W-:Y:S05]  /*1060*/  BRA `(.L_x_7) ;  /* 0x0000000000247947 */ /* 0x000fea0003800000 */
.L_x_6:
[----:B------:R-:W-:Y:S02]  /*1070*/  ULDC.64 UR4, c[0x0][0x588] ;  /* 0x0001620000047ab9 */ /* 0x000fe40000000a00 */
[----:B------:R-:W-:-:S04]  /*1080*/  ISETP.NE.U32.AND P0, PT, RZ, UR4, PT ;  /* 0x00000004ff007c0c */ /* 0x000fc8000bf05070 */
[----:B------:R-:W-:-:S13]  /*1090*/  ISETP.NE.AND.EX P0, PT, RZ, UR5, PT, P0 ;  /* 0x00000005ff007c0c */ /* 0x000fda000bf05300 */
[----:B------:R-:W-:Y:S05]  /*10a0*/  @!P0 BRA `(.L_x_8) ;  /* 0x00000000000c8947 */ /* 0x000fea0003800000 */
[----:B------:R-:W0:Y:S02]  /*10b0*/  LDC.64 R2, c[0x0][0x588] ;  /* 0x00016200ff027b82 */ /* 0x000e240000000a00 */
[----:B0-----:R1:W5:Y:S01]  /*10c0*/  LDG.E R57, desc[UR36][R2.64] ;  /* 0x0000002402397981 */ /* 0x001362000c1e1900 */
[----:B------:R-:W-:Y:S05]  /*10d0*/  BRA `(.L_x_7) ;  /* 0x0000000000087947 */ /* 0x000fea0003800000 */
.L_x_8:
[----:B------:R-:W-:Y:S02]  /*10e0*/  ULDC UR4, c[0x0][0x580] ;  /* 0x0001600000047ab9 */ /* 0x000fe40000000800 */
[----:B------:R-:W-:-:S07]  /*10f0*/  IMAD.U32 R57, RZ, RZ, UR4 ;  /* 0x00000004ff397e24 */ /* 0x000fce000f8e00ff */
.L_x_7:
[----:B------:R-:W-:Y:S02]  /*1100*/  ULDC.64 UR4, c[0x0][0x5a0] ;  /* 0x0001680000047ab9 */ /* 0x000fe40000000a00 */
[----:B------:R-:W-:-:S04]  /*1110*/  ISETP.NE.U32.AND P0, PT, RZ, UR4, PT ;  /* 0x00000004ff007c0c */ /* 0x000fc8000bf05070 */
[----:B------:R-:W-:-:S13]  /*1120*/  ISETP.NE.AND.EX P0, PT, RZ, UR5, PT, P0 ;  /* 0x00000005ff007c0c */ /* 0x000fda000bf05300 */
[----:B------:R-:W-:Y:S05]  /*1130*/  @!P0 BRA `(.L_x_9) ;  /* 0x00000000001c8947 */ /* 0x000fea0003800000 */
[----:B01----:R-:W0:Y:S02]  /*1140*/  LDC.64 R2, c[0x0][0x5a0] ;  /* 0x00016800ff027b82 */ /* 0x003e240000000a00 */
[----:B0-----:R-:W2:Y:S02]  /*1150*/  LDG.E.64 R2, desc[UR36][R2.64] ;  /* 0x0000002402027981 */ /* 0x001ea4000c1e1b00 */
[----:B--2---:R-:W-:-:S04]  /*1160*/  ISETP.NE.U32.AND P0, PT, R2, RZ, PT ;  /* 0x000000ff0200720c */ /* 0x004fc80003f05070 */
[----:B------:R-:W-:-:S13]  /*1170*/  ISETP.NE.AND.EX P0, PT, R3, RZ, PT, P0 ;  /* 0x000000ff0300720c */ /* 0x000fda0003f05300 */
[----:B------:R-:W-:Y:S05]  /*1180*/  @!P0 BRA `(.L_x_9) ;  /* 0x0000000000088947 */ /* 0x000fea0003800000 */
[----:B------:R0:W5:Y:S01]  /*1190*/  LD.E R58, desc[UR36][R2.64] ;  /* 0x00000024023a7980 */ /* 0x000162000c101900 */
[----:B------:R-:W-:Y:S05]  /*11a0*/  BRA `(.L_x_10) ;  /* 0x0000000000247947 */ /* 0x000fea0003800000 */
.L_x_9:
[----:B------:R-:W-:Y:S02]  /*11b0*/  ULDC.64 UR4, c[0x0][0x590] ;  /* 0x0001640000047ab9 */ /* 0x000fe40000000a00 */
[----:B------:R-:W-:-:S04]  /*11c0*/  ISETP.NE.U32.AND P0, PT, RZ, UR4, PT ;  /* 0x00000004ff007c0c */ /* 0x000fc8000bf05070 */
[----:B------:R-:W-:-:S13]  /*11d0*/  ISETP.NE.AND.EX P0, PT, RZ, UR5, PT, P0 ;  /* 0x00000005ff007c0c */ /* 0x000fda000bf05300 */
[----:B------:R-:W-:Y:S05]  /*11e0*/  @!P0 BRA `(.L_x_11) ;  /* 0x00000000000c8947 */ /* 0x000fea0003800000 */
[----:B------:R-:W2:Y:S02]  /*11f0*/  LDC.64 R58, c[0x0][0x590] ;  /* 0x00016400ff3a7b82 */ /* 0x000ea40000000a00 */
[----:B--2---:R2:W5:Y:S01]  /*1200*/  LDG.E R58, desc[UR36][R58.64] ;  /* 0x000000243a3a7981 */ /* 0x004562000c1e1900 */
[----:B------:R-:W-:Y:S05]  /*1210*/  BRA `(.L_x_10) ;  /* 0x0000000000087947 */ /* 0x000fea0003800000 */
.L_x_11:
[----:B------:R-:W-:Y:S02]  /*1220*/  ULDC UR4, c[0x0][0x584] ;  /* 0x0001610000047ab9 */ /* 0x000fe40000000800 */
[----:B------:R-:W-:-:S07]  /*1230*/  IMAD.U32 R58, RZ, RZ, UR4 ;  /* 0x00000004ff3a7e24 */ /* 0x000fce000f8e00ff */
.L_x_10:
[----:B01----:R-:W0:Y:S01]  /*1240*/  LDC R2, c[0x0][0x65c] ;  /* 0x00019700ff027b82 */ /* 0x003e220000000800 */
[----:B------:R-:W-:Y:S01]  /*1250*/  ULDC UR6, c[0x0][0x28c] ;  /* 0x0000a30000067ab9 */ /* 0x000fe20000000800 */
[----:B------:R-:W-:Y:S01]  /*1260*/  ISETP.NE.AND P0, PT, R8, 0x2, PT ;  /* 0x000000020800780c */ /* 0x000fe20003f05270 */
[----:B------:R-:W-:Y:S01]  /*1270*/  UIADD3 UR6, UR6, 0x1f, URZ ;  /* 0x0000001f06067890 */ /* 0x000fe2000fffe03f */
[----:B------:R-:W-:Y:S01]  /*1280*/  IMAD.U32 R8, RZ, RZ, UR12 ;  /* 0x0000000cff087e24 */ /* 0x000fe2000f8e00ff */
[----:B------:R-:W-:Y:S01]  /*1290*/  UMOV UR39, URZ ;  /* 0x0000003f00277c82 */ /* 0x000fe20008000000 */
[----:B------:R-:W-:Y:S01]  /*12a0*/  UMOV UR38, URZ ;  /* 0x0000003f00267c82 */ /* 0x000fe20008000000 */
[----:B------:R-:W-:Y:S01]  /*12b0*/  USHF.R.S32.HI UR7, URZ, 0x1f, UR6 ;  /* 0x0000001f3f077899 */ /* 0x000fe20008011406 */
[----:B------:R-:W-:-:S03]  /*12c0*/  ULDC.64 UR8, c[0x0][0x650] ;  /* 0x0001940000087ab9 */ /* 0x000fc60000000a00 */
[----:B------:R-:W-:-:S04]  /*12d0*/  ULEA.HI UR7, UR7, UR6, URZ, 0x5 ;  /* 0x0000000607077291 */ /* 0x000fc8000f8f283f */
[----:B------:R-:W-:Y:S01]  /*12e0*/  USHF.R.S32.HI UR40, URZ, 0x5, UR7 ;  /* 0x000000053f287899 */ /* 0x000fe20008011407 */
[----:B0-----:R-:W-:-:S13]  /*12f0*/  ISETP.NE.AND P1, PT, R2, 0x1, PT ;  /* 0x000000010200780c */ /* 0x001fda0003f25270 */
[----:B------:R-:W0:Y:S01]  /*1300*/  @P1 LDC R17, c[0x0][0x10] ;  /* 0x00000400ff111b82 */ /* 0x000e220000000800 */
[----:B------:R-:W-:Y:S02]  /*1310*/  @P1 IMAD.MOV.U32 R7, RZ, RZ, RZ ;  /* 0x000000ffff071224 */ /* 0x000fe400078e00ff */
[----:B------:R-:W-:-:S05]  /*1320*/  @P1 IMAD.MOV.U32 R9, RZ, RZ, RZ ;  /* 0x000000ffff091224 */ /* 0x000fca00078e00ff */
[----:B------:R-:W1:Y:S01]  /*1330*/  @!P1 LDC R3, c[0x0][0xc] ;  /* 0x00000300ff039b82 */ /* 0x000e620000000800 */
[----:B------:R-:W-:Y:S01]  /*1340*/  ULDC UR4, c[0x0][0xc] ;  /* 0x0000030000047ab9 */ /* 0x000fe20000000800 */
[----:B------:R-:W-:Y:S02]  /*1350*/  ULDC UR5, c[0x0][0x10] ;  /* 0x0000040000057ab9 */ /* 0x000fe40000000800 */
[----:B------:R-:W-:-:S04]  /*1360*/  UIMAD.WIDE.U32 UR4, UR4, UR5, URZ ;  /* 0x00000005040472a5 */ /* 0x000fc8000f8e003f */
[----:B------:R-:W3:Y:S01]  /*1370*/  LDC R0, c[0x0][0x14] ;  /* 0x00000500ff007b82 */ /* 0x000ee20000000800 */
[----:B0-----:R-:W-:-:S04]  /*1380*/  @P1 IMAD.WIDE.U32 R16, R17, UR12, R6 ;  /* 0x0000000c11101c25 */ /* 0x001fc8000f8e0006 */
[----:B------:R-:W-:Y:S02]  /*1390*/  @P1 IMAD.IADD R17, R17, 0x1, R9 ;  /* 0x0000000111111824 */ /* 0x000fe400078e0209 */
[----:B------:R-:W-:Y:S02]  /*13a0*/  IMAD.MOV.U32 R9, RZ, RZ, RZ ;  /* 0x000000ffff097224 */ /* 0x000fe400078e00ff */
[----:B-1----:R-:W-:-:S04]  /*13b0*/  @!P1 IMAD.WIDE.U32 R8, R6, R3, R8 ;  /* 0x0000000306089225 */ /* 0x002fc800078e0008 */
[----:B------:R-:W-:Y:S02]  /*13c0*/  @!P1 IMAD.MOV.U32 R16, RZ, RZ, R8 ;  /* 0x000000ffff109224 */ /* 0x000fe400078e0008 */
[----:B---3--:R-:W-:-:S04]  /*13d0*/  IMAD.WIDE.U32 R10, R0, UR4, RZ ;  /* 0x00000004000a7c25 */ /* 0x008fc8000f8e00ff */
[----:B------:R-:W-:Y:S01]  /*13e0*/  IMAD R3, R0, UR5, RZ ;  /* 0x0000000500037c24 */ /* 0x000fe2000f8e02ff */
[----:B------:R0:W-:Y:S01]  /*13f0*/  STL.64 [R1], R10 ;  /* 0x0000000a01007387 */ /* 0x0001e20000100a00 */
[----:B------:R-:W-:Y:S02]  /*1400*/  @!P1 IMAD.MOV.U32 R17, RZ, RZ, R9 ;  /* 0x000000ffff119224 */ /* 0x000fe400078e0009 */
[----:B------:R-:W-:Y:S01]  /*1410*/  IMAD.IADD R0, R11, 0x1, R3 ;  /* 0x000000010b007824 */ /* 0x000fe200078e0203 */
[----:B------:R-:W-:Y:S06]  /*1420*/  @P0 BRA `(.L_x_12) ;  /* 0x0000000000200947 */ /* 0x000fec0003800000 */
[----:B------:R-:W-:Y:S01]  /*1430*/  UISETP.GE.U32.AND UP0, UPT, UR40, 0x38, UPT ;  /* 0x000000382800788c */ /* 0x000fe2000bf06070 */
[----:B------:R-:W-:Y:S01]  /*1440*/  IADD3 R16, P0, R16, R10, RZ ;  /* 0x0000000a10107210 */ /* 0x000fe20007f1e0ff */
[----:B------:R-:W-:Y:S01]  /*1450*/  USHF.R.U32.HI UR4, URZ, 0x3, UR40 ;  /* 0x000000033f047899 */ /* 0x000fe20008011628 */
[----:B------:R-:W-:-:S03]  /*1460*/  UMOV UR38, URZ ;  /* 0x0000003f00267c82 */ /* 0x000fc60008000000 */
[----:B------:R-:W-:Y:S01]  /*1470*/  UIMAD.WIDE.U32 UR4, UR4, 0x24924925, URZ ;  /* 0x24924925040478a5 */ /* 0x000fe2000f8e003f */
[----:B------:R-:W-:-:S03]  /*1480*/  IMAD.X R17, R0, 0x1, R17, P0 ;  /* 0x0000000100117824 */ /* 0x000fc600000e0611 */
[----:B------:R-:W-:Y:S02]  /*1490*/  UIMAD UR39, UR5, -0x38, UR40 ;  /* 0xffffffc8052778a4 */ /* 0x000fe4000f8e0228 */
[----:B------:R-:W-:-:S12]  /*14a0*/  @UP0 ULOP3.LUT UR38, UR5, 0x1, URZ, 0xc0, !UPT ;  /* 0x0000000105260892 */ /* 0x000fd8000f8ec03f */
.L_x_12:
[----:B------:R-:W-:Y:S01]  /*14b0*/  ISETP.GE.U32.AND P0, PT, R16, UR8, PT ;  /* 0x0000000810007c0c */ /* 0x000fe2000bf06070 */
[----:B------:R-:W-:Y:S01]  /*14c0*/  IMAD.MOV.U32 R22, RZ, RZ, -0x1 ;  /* 0xffffffffff167424 */ /* 0x000fe200078e00ff */
[----:B------:R-:W-:Y:S01]  /*14d0*/  PRMT R3, RZ, 0x7610, R3 ;  /* 0x00007610ff037816 */ /* 0x000fe20000000003 */
[----:B------:R-:W-:Y:S01]  /*14e0*/  IMAD.MOV.U32 R19, RZ, RZ, -0x1 ;  /* 0xffffffffff137424 */ /* 0x000fe200078e00ff */
[----:B------:R-:W-:Y:S01]  /*14f0*/  ISETP.GE.U32.AND.EX P0, PT, R17, UR9, PT, P0 ;  /* 0x0000000911007c0c */ /* 0x000fe2000bf06100 */
[----:B------:R-:W-:-:S12]  /*1500*/  IMAD.MOV.U32 R18, RZ, RZ, -0x1 ;  /* 0xffffffffff127424 */ /* 0x000fd800078e00ff */
[----:B------:R-:W-:Y:S05]  /*1510*/  @P0 BRA `(.L_x_13) ;  /* 0x0000000400280947 */ /* 0x000fea0003800000 */
[----:B------:R-:W1:Y:S01]  /*1520*/  LDC.64 R18, c[0x0][0x628] ;  /* 0x00018a00ff127b82 */ /* 0x000e620000000a00 */
[----:B------:R-:W-:Y:S02]  /*1530*/  IMAD.MOV.U32 R8, RZ, RZ, R16 ;  /* 0x000000ffff087224 */ /* 0x000fe400078e0010 */
[----:B------:R-:W-:-:S05]  /*1540*/  IMAD.MOV.U32 R9, RZ, RZ, R17 ;  /* 0x000000ffff097224 */ /* 0x000fca00078e0011 */
[----:B------:R-:W3:Y:S08]  /*1550*/  LDC R22, c[0x0][0x630] ;  /* 0x00018c00ff167b82 */ /* 0x000ef00000000800 */
[----:B------:R-:W4:Y:S01]  /*1560*/  LDC.64 R26, c[0x0][0x620] ;  /* 0x00018800ff1a7b82 */ /* 0x000f220000000a00 */
[----:B-1----:R-:W-:-:S04]  /*1570*/  ISETP.NE.U32.AND P0, PT, R18, RZ, PT ;  /* 0x000000ff1200720c */ /* 0x002fc80003f05070 */
[----:B------:R-:W-:-:S13]  /*1580*/  ISETP.NE.AND.EX P0, PT, R19, RZ, PT, P0 ;  /* 0x000000ff1300720c */ /* 0x000fda0003f05300 */
[----:B---34-:R-:W-:Y:S05]  /*1590*/  @!P0 BRA `(.L_x_14) ;  /* 0x0000000000288947 */ /* 0x018fea0003800000 */
[----:B------:R-:W1:Y:S02]  /*15a0*/  LDC R3, c[0x0][0x634] ;  /* 0x00018d00ff037b82 */ /* 0x000e640000000800 */
[----:B-1----:R-:W-:-:S05]  /*15b0*/  IADD3 R3, P0, R16, R3, RZ ;  /* 0x0000000310037210 */ /* 0x002fca0007f1e0ff */
[----:B------:R-:W-:-:S04]  /*15c0*/  IMAD.X R15, RZ, RZ, R17, P0 ;  /* 0x000000ffff0f7224 */ /* 0x000fc800000e0611 */
[----:B------:R-:W-:-:S04]  /*15d0*/  IMAD.WIDE.U32 R8, R15, R18, RZ ;  /* 0x000000120f087225 */ /* 0x000fc800078e00ff */
[----:B0-----:R-:W-:-:S04]  /*15e0*/  IMAD.WIDE.U32 R10, P0, R3, R19, R8 ;  /* 0x00000013030a7225 */ /* 0x001fc80007800008 */
[----:B------:R-:W-:-:S04]  /*15f0*/  IMAD.WIDE.U32 R8, R3, R18, RZ ;  /* 0x0000001203087225 */ /* 0x000fc800078e00ff */
[----:B------:R-:W-:Y:S01]  /*1600*/  IMAD.X R13, RZ, RZ, RZ, P0 ;  /* 0x000000ffff0d7224 */ /* 0x000fe200000e06ff */
[----:B------:R-:W-:Y:S01]  /*1610*/  IADD3 RZ, P0, R9, R10, RZ ;  /* 0x0000000a09ff7210 */ /* 0x000fe20007f1e0ff */
[----:B------:R-:W-:-:S04]  /*1620*/  IMAD.MOV.U32 R12, RZ, RZ, R11 ;  /* 0x000000ffff0c7224 */ /* 0x000fc800078e000b */
[----:B------:R-:W-:-:S08]  /*1630*/  IMAD.WIDE.U32.X R8, R15, R19, R12, P0 ;  /* 0x000000130f087225 */ /* 0x000fd000000e040c */
.L_x_14:
[----:B------:R-:W1:Y:S01]  /*1640*/  LDC.64 R30, c[0x0][0x640] ;  /* 0x00019000ff1e7b82 */ /* 0x000e620000000a00 */
[-CC-:B------:R-:W-:Y:S02]  /*1650*/  SHF.R.U64 R32, R8, R22.reuse, R9.reuse ;  /* 0x0000001608207219 */ /* 0x180fe40000001209 */
[----:B------:R-:W-:Y:S02]  /*1660*/  SHF.R.U32.HI R3, RZ, R22, R9 ;  /* 0x00000016ff037219 */ /* 0x000fe40000011609 */
[----:B0-----:R-:W-:-:S03]  /*1670*/  IADD3 R11, P0, RZ, -R32, RZ ;  /* 0x80000020ff0b7210 */ /* 0x001fc60007f1e0ff */
[----:B------:R-:W0:Y:S02]  /*1680*/  LDC R12, c[0x0][0x618] ;  /* 0x00018600ff0c7b82 */ /* 0x000e240000000800 */
[----:B------:R-:W-:Y:S02]  /*1690*/  IMAD.X R3, RZ, RZ, ~R3, P0 ;  /* 0x000000ffff037224 */ /* 0x000fe400000e0e03 */
[----:B------:R-:W-:-:S04]  /*16a0*/  IMAD.WIDE.U32 R8, R11, R26, R16 ;  /* 0x0000001a0b087225 */ /* 0x000fc800078e0010 */
[----:B------:R-:W3:Y:S01]  /*16b0*/  LDC R22, c[0x0][0x608] ;  /* 0x00018200ff167b82 */ /* 0x000ee20000000800 */
[----:B------:R-:W-:-:S04]  /*16c0*/  IMAD R10, R3, R26, RZ ;  /* 0x0000001a030a7224 */ /* 0x000fc800078e02ff */
[----:B------:R-:W-:Y:S02]  /*16d0*/  IMAD R3, R11, R27, R10 ;  /* 0x0000001b0b037224 */ /* 0x000fe400078e020a */
[----:B------:R-:W-:Y:S01]  /*16e0*/  IMAD.MOV.U32 R10, RZ, RZ, -0x1 ;  /* 0xffffffffff0a7424 */ /* 0x000fe200078e00ff */
[----:B------:R-:W4:Y:S01]  /*16f0*/  LDC R29, c[0x0][0x658] ;  /* 0x00019600ff1d7b82 */ /* 0x000f220000000800 */
[----:B------:R-:W-:Y:S01]  /*1700*/  IMAD.IADD R3, R9, 0x1, R3 ;  /* 0x0000000109037824 */ /* 0x000fe200078e0203 */
[----:B-1----:R-:W-:-:S04]  /*1710*/  ISETP.NE.U32.AND P0, PT, R30, RZ, PT ;  /* 0x000000ff1e00720c */ /* 0x002fc80003f05070 */
[----:B------:R-:W-:Y:S02]  /*1720*/  ISETP.NE.AND.EX P0, PT, R31, RZ, PT, P0 ;  /* 0x000000ff1f00720c */ /* 0x000fe40003f05300 */
[----:B------:R-:W1:Y:S01]  /*1730*/  LDC R26, c[0x0][0x600] ;  /* 0x00018000ff1a7b82 */ /* 0x000e620000000800 */
[-CC-:B0-----:R-:W-:Y:S02]  /*1740*/  SHF.R.U64 R18, R8, R12.reuse, R3.reuse ;  /* 0x0000000c08127219 */ /* 0x181fe40000001203 */
[----:B------:R-:W-:-:S05]  /*1750*/  SHF.R.U32.HI R3, RZ, R12, R3 ;  /* 0x0000000cff037219 */ /* 0x000fca0000011603 */
[----:B------:R-:W0:Y:S01]  /*1760*/  LDC R27, c[0x0][0x648] ;  /* 0x00019200ff1b7b82 */ /* 0x000e220000000800 */
[-CC-:B---3--:R-:W-:Y:S02]  /*1770*/  SHF.R.U64 R34, R18, R22.reuse, R3.reuse ;  /* 0x0000001612227219 */ /* 0x188fe40000001203 */
[----:B------:R-:W-:Y:S01]  /*1780*/  SHF.R.U32.HI R8, RZ, R22, R3 ;  /* 0x00000016ff087219 */ /* 0x000fe20000011603 */
[----:B------:R-:W-:-:S04]  /*1790*/  IMAD.MOV.U32 R22, RZ, RZ, 0x1 ;  /* 0x00000001ff167424 */ /* 0x000fc800078e00ff */
[----:B------:R-:W3:Y:S01]  /*17a0*/  LDC R33, c[0x0][0x638] ;  /* 0x00018e00ff217b82 */ /* 0x000ee20000000800 */
[-CC-:B----4-:R-:W-:Y:S02]  /*17b0*/  SHF.R.U64 R36, R34, R29.reuse, R8.reuse ;  /* 0x0000001d22247219 */ /* 0x190fe40000001208 */
[-C--:B------:R-:W-:Y:S02]  /*17c0*/  SHF.L.U32 R3, R10, R29.reuse, RZ ;  /* 0x0000001d0a037219 */ /* 0x080fe400000006ff */
[----:B------:R-:W-:Y:S01]  /*17d0*/  SHF.R.U32.HI R9, RZ, R29, R8 ;  /* 0x0000001dff097219 */ /* 0x000fe20000011608 */
[----:B------:R-:W-:Y:S01]  /*17e0*/  IMAD.MOV.U32 R8, RZ, RZ, R36 ;  /* 0x000000ffff087224 */ /* 0x000fe200078e0024 */
[----:B------:R-:W-:Y:S01]  /*17f0*/  LOP3.LUT R15, RZ, R3, RZ, 0x33, !PT ;  /* 0x00000003ff0f7212 */ /* 0x000fe200078e33ff */
[----:B------:R-:W4:Y:S01]  /*1800*/  LDC R28, c[0x0][0x610] ;  /* 0x00018400ff1c7b82 */ /* 0x000f220000000800 */
[----:B------:R-:W-:Y:S05]  /*1810*/  @!P0 BRA `(.L_x_15) ;  /* 0x0000000000288947 */ /* 0x000fea0003800000 */
[----:B------:R-:W2:Y:S02]  /*1820*/  LDC R3, c[0x0][0x64c] ;  /* 0x00019300ff037b82 */ /* 0x000ea40000000800 */
[----:B--2---:R-:W-:-:S05]  /*1830*/  IADD3 R3, P0, R36, R3, RZ ;  /* 0x0000000324037210 */ /* 0x004fca0007f1e0ff */
[----:B------:R-:W-:-:S04]  /*1840*/  IMAD.X R19, RZ, RZ, R9, P0 ;  /* 0x000000ffff137224 */ /* 0x000fc800000e0609 */
[----:B------:R-:W-:-:S04]  /*1850*/  IMAD.WIDE.U32 R8, R19, R30, RZ ;  /* 0x0000001e13087225 */ /* 0x000fc800078e00ff */
[----:B------:R-:W-:-:S04]  /*1860*/  IMAD.WIDE.U32 R10, P0, R3, R31, R8 ;  /* 0x0000001f030a7225 */ /* 0x000fc80007800008 */
[----:B------:R-:W-:-:S04]  /*1870*/  IMAD.WIDE.U32 R8, R3, R30, RZ ;  /* 0x0000001e03087225 */ /* 0x000fc800078e00ff */
[----:B------:R-:W-:Y:S01]  /*1880*/  IMAD.X R13, RZ, RZ, RZ, P0 ;  /* 0x000000ffff0d7224 */ /* 0x000fe200000e06ff */
[----:B------:R-:W-:Y:S01]  /*1890*/  IADD3 RZ, P0, R9, R10, RZ ;  /* 0x0000000a09ff7210 */ /* 0x000fe20007f1e0ff */
[----:B------:R-:W-:-:S04]  /*18a0*/  IMAD.MOV.U32 R12, RZ, RZ, R11 ;  /* 0x000000ffff0c7224 */ /* 0x000fc800078e000b */
[----:B------:R-:W-:-:S08]  /*18b0*/  IMAD.WIDE.U32.X R8, R19, R31, R12, P0 ;  /* 0x0000001f13087225 */ /* 0x000fd000000e040c */
.L_x_15:
[----:B0-----:R-:W-:Y:S01]  /*18c0*/  SHF.R.U64 R7, R8, R27, R9 ;  /* 0x0000001b08077219 */ /* 0x001fe20000001209 */
[----:B-1----:R-:W-:Y:S01]  /*18d0*/  VIADD R9, R26, 0xffffffff ;  /* 0xffffffff1a097836 */ /* 0x002fe20000000000 */
[----:B------:R-:W-:Y:S01]  /*18e0*/  SHF.L.U32 R3, R22, R29, RZ ;  /* 0x0000001d16037219 */ /* 0x000fe200000006ff */
[----:B------:R-:W-:Y:S01]  /*18f0*/  @P1 IMAD R21, R25, R24, R6 ;  /* 0x0000001819151224 */ /* 0x000fe200078e0206 */
[----:B------:R-:W-:Y:S01]  /*1900*/  LOP3.LUT R8, R34, R15, RZ, 0xc0, !PT ;  /* 0x0000000f22087212 */ /* 0x000fe200078ec0ff */
[----:B------:R-:W-:Y:S02]  /*1910*/  IMAD.MOV R10, RZ, RZ, -R7 ;  /* 0x000000ffff0a7224 */ /* 0x000fe400078e0a07 */
[----:B------:R-:W-:Y:S02]  /*1920*/  IMAD.MOV.U32 R6, RZ, RZ, 0x1 ;  /* 0x00000001ff067424 */ /* 0x000fe400078e00ff */
[----:B------:R-:W-:Y:S01]  /*1930*/  IMAD R8, R3, R7, R8 ;  /* 0x0000000703087224 */ /* 0x000fe200078e0208 */
[----:B------:R-:W-:Y:S01]  /*1940*/  LOP3.LUT R7, R18, R9, RZ, 0xc0, !PT ;  /* 0x0000000912077212 */ /* 0x000fe200078ec0ff */
[----:B---3--:R-:W-:-:S02]  /*1950*/  IMAD R3, R10, R33, R36 ;  /* 0x000000210a037224 */ /* 0x008fc400078e0224 */
[----:B----4-:R-:W-:Y:S02]  /*1960*/  IMAD R22, R8, R28, R21 ;  /* 0x0000001c08167224 */ /* 0x010fe400078e0215 */
[----:B------:R-:W-:Y:S01]  /*1970*/  IMAD R7, R3, R26, R7 ;  /* 0x0000001a03077224 */ /* 0x000fe200078e0207 */
[----:B------:R-:W-:Y:S01]  /*1980*/  PRMT R3, R6, 0x7610, R3 ;  /* 0x0000761006037816 */ /* 0x000fe20000000003 */
[----:B------:R-:W-:-:S03]  /*1990*/  IMAD.MOV.U32 R18, RZ, RZ, R32 ;  /* 0x000000ffff127224 */ /* 0x000fc600078e0020 */
[----:B------:R-:W-:Y:S02]  /*19a0*/  SEL R19, R7, R22, !P1 ;  /* 0x0000001607137207 */ /* 0x000fe40004800000 */
[----:B------:R-:W-:-:S07]  /*19b0*/  SEL R22, R22, R7, !P1 ;  /* 0x0000000716167207 */ /* 0x000fce0004800000 */
.L_x_13:
[----:B------:R-:W-:Y:S05]  /*19c0*/  @!P3 BRA `(.L_x_16) ;  /* 0x00000000000cb947 */ /* 0x000fea0003800000 */
[----:B------:R-:W-:Y:S01]  /*19d0*/  UCGABAR_WAIT ;  /* 0x0000000000007dc7 */ /* 0x000fe20008000000 */
[----:B------:R-:W-:Y:S01]  /*19e0*/  CCTL.IVALL ;  /* 0x00000000ff00798f */ /* 0x000fe20002000000 */
[----:B------:R-:W-:Y:S05]  /*19f0*/  BRA `(.L_x_17) ;  /* 0x0000000000047947 */ /* 0x000fea0003800000 */
.L_x_16:
[----:B------:R-:W-:Y:S06]  /*1a00*/  BAR.SYNC.DEFER_BLOCKING 0x0 ;  /* 0x0000000000007b1d */ /* 0x000fec0000010000 */
.L_x_17:
[----:B------:R-:W-:Y:S05]  /*1a10*/  @!P2 BRA `(.L_x_18) ;  /* 0x0000002c00f0a947 */ /* 0x000fea0003800000 */
[----:B------:R-:W-:-:S13]  /*1a20*/  ISETP.GT.U32.AND P0, PT, R35, 0x1, PT ;  /* 0x000000012300780c */ /* 0x000fda0003f04070 */
[----:B------:R-:W-:Y:S05]  /*1a30*/  @P0 EXIT ;  /* 0x000000000000094d */ /* 0x000fea0003800000 */
.L_x_19:
[----:B------:R-:W-:-:S08]  /*1a40*/  NOP ;  /* 0x0000000000007918 */ /* 0x000fd00000000000 */
[----:B------:R-:W1:Y:S02]  /*1a50*/  USETMAXREG.TRY_ALLOC.CTAPOOL UP0, 0xe8 ;  /* 0x000000e8000079c8 */ /* 0x000e640008000600 */
[----:B-1----:R-:W-:-:S13]  /*1a60*/  PLOP3.LUT P0, PT, PT, PT, UP0, 0x80, 0x0 ;  /* 0x000000000000781c */ /* 0x002fda0003f0f008 */
[----:B------:R-:W-:Y:S05]  /*1a70*/  @!P0 BRA `(.L_x_19) ;  /* 0xfffffffc00f08947 */ /* 0x000fea000383ffff */
[----:B------:R-:W-:-:S13]  /*1a80*/  LOP3.LUT P0, RZ, R3, 0xff, RZ, 0xc0, !PT ;  /* 0x000000ff03ff7812 */ /* 0x000fda000780c0ff */
[----:B------:R-:W-:Y:S05]  /*1a90*/  @!P0 EXIT ;  /* 0x000000000000894d */ /* 0x000fea0003800000 */
[----:B0-----:R-:W3:Y:S01]  /*1aa0*/  LDL.64 R10, [R1] ;  /* 0x00000000010a7983 */ /* 0x001ee20000100a00 */
[----:B------:R-:W0:Y:S01]  /*1ab0*/  S2UR UR4, SR_CgaCtaId ;  /* 0x00000000000479c3 */ /* 0x000e220000008800 */
[CC--:B------:R-:W-:Y:S01]  /*1ac0*/  LEA.HI R3, R20.reuse, R5.reuse, RZ, 0x2 ;  /* 0x0000000514037211 */ /* 0x0c0fe200078f10ff */
[----:B------:R-:W-:Y:S01]  /*1ad0*/  UMOV UR41, 0x400 ;  /* 0x0000040000297882 */ /* 0x000fe20000000000 */
[----:B------:R-:W-:Y:S01]  /*1ae0*/  LEA.HI R20, R20, R5, RZ, 0x5 ;  /* 0x0000000514147211 */ /* 0x000fe200078f28ff */
[----:B------:R-:W-:Y:S01]  /*1af0*/  UISETP.LT.AND UP0, UPT, UR40, 0x1, UPT ;  /* 0x000000012800788c */ /* 0x000fe2000bf01270 */
[----:B------:R-:W-:Y:S01]  /*1b00*/  LOP3.LUT R4, R3, 0xfffffffc, RZ, 0xc0, !PT ;  /* 0xfffffffc03047812 */ /* 0x000fe200078ec0ff */
[----:B------:R-:W-:Y:S01]  /*1b10*/  UIADD3 UR5, UR43, -0x1, URZ ;  /* 0xffffffff2b057890 */ /* 0x000fe2000fffe03f */
[--C-:B------:R-:W-:Y:S01]  /*1b20*/  SHF.R.S32.HI R60, RZ, 0x2, R3.reuse ;  /* 0x00000002ff3c7819 */ /* 0x100fe20000011403 */
[----:B--2---:R-:W1:Y:S01]  /*1b30*/  LDC R59, c[0x0][0x658] ;  /* 0x00019600ff3b7b82 */ /* 0x004e620000000800 */
[----:B------:R-:W-:Y:S01]  /*1b40*/  SHF.R.S32.HI R7, RZ, 0x1f, R3 ;  /* 0x0000001fff077819 */ /* 0x000fe20000011403 */
[----:B------:R-:W-:Y:S01]  /*1b50*/  IMAD.IADD R4, R5, 0x1, -R4 ;  /* 0x0000000105047824 */ /* 0x000fe200078e0a04 */
[----:B------:R-:W-:Y:S01]  /*1b60*/  USEL UR42, UR40, 0x1, UP0 ;  /* 0x00000001282a7887 */ /* 0x000fe20008000000 */
[----:B------:R-:W-:Y:S01]  /*1b70*/  SHF.R.S32.HI R3, RZ, 0x5, R20 ;  /* 0x00000005ff037819 */ /* 0x000fe20000011414 */
[----:B------:R-:W-:Y:S01]  /*1b80*/  UISETP.NE.AND UP0, UPT, UR5, URZ, UPT ;  /* 0x0000003f0500728c */ /* 0x000fe2000bf05270 */
[----:B------:R-:W-:Y:S01]  /*1b90*/  LEA.HI R7, R7, R60, RZ, 0x3 ;  /* 0x0000003c07077211 */ /* 0x000fe200078f18ff */
[----:B------:R-:W-:Y:S01]  /*1ba0*/  IMAD.MOV.U32 R6, RZ, RZ, -0x1 ;  /* 0xffffffffff067424 */ /* 0x000fe200078e00ff */
[----:B------:R-:W2:Y:S01]  /*1bb0*/  LDC.64 R64, c[0x0][0x5c8] ;  /* 0x00017200ff407b82 */ /* 0x000ea20000000a00 */
[----:B------:R-:W-:Y:S01]  /*1bc0*/  USEL UR7, URZ, 0x1, UP0 ;  /* 0x000000013f077887 */ /* 0x000fe20008000000 */
[----:B------:R-:W-:Y:S01]  /*1bd0*/  LOP3.LUT R7, R7, 0xfffffff8, RZ, 0xc0, !PT ;  /* 0xfffffff807077812 */ /* 0x000fe200078ec0ff */
[----:B------:R-:W-:Y:S01]  /*1be0*/  IMAD.MOV.U32 R8, RZ, RZ, 0x1 ;  /* 0x00000001ff087424 */ /* 0x000fe200078e00ff */
[----:B------:R-:W-:Y:S01]  /*1bf0*/  ULDC UR8, c[0x0][0x284] ;  /* 0x0000a10000087ab9 */ /* 0x000fe20000000800 */
[----:B------:R-:W-:Y:S01]  /*1c00*/  IMAD.SHL.U32 R62, R4, 0x2, RZ ;  /* 0x00000002043e7824 */ /* 0x000fe200078e00ff */
[----:B------:R-:W-:Y:S01]  /*1c10*/  LOP3.LUT R73, R23, 0x1, RZ, 0xfc, !PT ;  /* 0x0000000117497812 */ /* 0x000fe200078efcff */
[----:B------:R-:W-:Y:S01]  /*1c20*/  IMAD.IADD R60, R60, 0x1, -R7 ;  /* 0x000000013c3c7824 */ /* 0x000fe200078e0a07 */
[----:B------:R-:W4:Y:S01]  /*1c30*/  LDC R5, c[0x0][0x288] ;  /* 0x0000a200ff057b82 */ /* 0x000f220000000800 */
[----:B0-----:R-:W-:Y:S01]  /*1c40*/  ULEA UR41, UR4, UR41, 0x18 ;  /* 0x0000002904297291 */ /* 0x001fe2000f8ec03f */
[----:B------:R-:W-:Y:S01]  /*1c50*/  IMAD.U32 R74, RZ, RZ, UR7 ;  /* 0x00000007ff4a7e24 */ /* 0x000fe2000f8e00ff */
[----:B------:R-:W-:Y:S01]  /*1c60*/  USHF.L.U32 UR4, UR5, 0x3, URZ ;  /* 0x0000000305047899 */ /* 0x000fe2000800063f */
[--C-:B------:R-:W-:Y:S01]  /*1c70*/  SHF.R.S32.HI R61, RZ, 0x1f, R60.reuse ;  /* 0x0000001fff3d7819 */ /* 0x100fe2000001143c */
[----:B------:R-:W-:Y:S01]  /*1c80*/  UIADD3 UR5, UR41, 0x480, URZ ;  /* 0x0000048029057890 */ /* 0x000fe2000fffe03f */
[C-C-:B------:R-:W-:Y:S01]  /*1c90*/  IMAD R70, R3.reuse, -0x10, -R60.reuse ;  /* 0xfffffff003467824 */ /* 0x140fe200078e0a3c */
[----:B------:R-:W-:Y:S01]  /*1ca0*/  UIADD3 UR6, UR41, 0x1c480, URZ ;  /* 0x0001c48029067890 */ /* 0x000fe2000fffe03f */
[----:B------:R-:W0:Y:S01]  /*1cb0*/  LDC R68, c[0x0][0x600] ;  /* 0x00018000ff447b82 */ /* 0x000e220000000800 */
[----:B------:R-:W-:Y:S01]  /*1cc0*/  USHF.R.U32.HI UR5, URZ, 0x4, UR5 ;  /* 0x000000043f057899 */ /* 0x000fe20008011605 */
[-C--:B-1----:R-:W-:Y:S01]  /*1cd0*/  SHF.L.U32 R6, R6, R59.reuse, RZ ;  /* 0x0000003b06067219 */ /* 0x082fe200000006ff */
[----:B------:R-:W-:Y:S01]  /*1ce0*/  USHF.R.U32.HI UR6, URZ, 0x4, UR6 ;  /* 0x000000043f067899 */ /* 0x000fe20008011606 */
[----:B------:R-:W-:Y:S01]  /*1cf0*/  IMAD.WIDE R60, R3, 0x10, R60 ;  /* 0x00000010033c7825 */ /* 0x000fe200078e023c */
[----:B------:R-:W-:Y:S01]  /*1d00*/  UIADD3 UR47, UR41, 0x390, URZ ;  /* 0x00000390292f7890 */ /* 0x000fe2000fffe03f */
[----:B------:R-:W-:Y:S01]  /*1d10*/  SHF.L.U32 R59, R8, R59, RZ ;  /* 0x0000003b083b7219 */ /* 0x000fe200000006ff */
[----:B------:R-:W-:Y:S01]  /*1d20*/  ULOP3.LUT UR4, UR4, 0x8, URZ, 0xc0, !UPT ;  /* 0x0000000804047892 */ /* 0x000fe2000f8ec03f */
[----:B--2---:R-:W-:Y:S01]  /*1d30*/  SHF.L.U64.HI R67, R64, 0x3, R65 ;  /* 0x0000000340437819 */ /* 0x004fe20000010241 */
[----:B------:R-:W-:Y:S01]  /*1d40*/  ULOP3.LUT UR5, UR5, 0x3fff, URZ, 0xc0, !UPT ;  /* 0x00003fff05057892 */ /* 0x000fe2000f8ec03f */
[----:B------:R-:W-:Y:S01]  /*1d50*/  LOP3.LUT R69, RZ, R6, RZ, 0x33, !PT ;  /* 0x00000006ff457212 */ /* 0x000fe200078e33ff */
[----:B------:R-:W-:Y:S01]  /*1d60*/  ULOP3.LUT UR6, UR6, 0x3fff, URZ, 0xc0, !UPT ;  /* 0x00003fff06067892 */ /* 0x000fe2000f8ec03f */
[----:B------:R-:W-:Y:S01]  /*1d70*/  SHF.R.S32.HI R63, RZ, 0x1f, R62 ;  /* 0x0000001fff3f7819 */ /* 0x000fe2000001143e */
[----:B------:R-:W-:Y:S01]  /*1d80*/  VIADD R70, R70, UR8 ;  /* 0x0000000846467c36 */ /* 0x000fe20008000000 */
[----:B------:R-:W-:Y:S01]  /*1d90*/  USHF.L.U32 UR48, UR40, 0x1, URZ ;  /* 0x0000000128307899 */ /* 0x000fe2000800063f */
[----:B----4-:R-:W-:Y:S01]  /*1da0*/  IMAD R65, R4, -0x2, R5 ;  /* 0xfffffffe04417824 */ /* 0x010fe200078e0205 */
[----:B------:R-:W-:-:S02]  /*1db0*/  UIADD3 UR42, -UR42, UR40, URZ ;  /* 0x000000282a2a7290 */ /* 0x000fc4000fffe13f */
[----:B------:R-:W-:Y:S02]  /*1dc0*/  ULEA UR43, UR43, UR47, 0x3 ;  /* 0x0000002f2b2b7291 */ /* 0x000fe4000f8e183f */
[----:B------:R-:W-:Y:S02]  /*1dd0*/  ULOP3.LUT UR49, UR4, 0x8, URZ, 0x3c, !UPT ;  /* 0x0000000804317892 */ /* 0x000fe4000f8e3c3f */
[----:B------:R-:W-:Y:S01]  /*1de0*/  ULOP3.LUT UR44, UR4, 0x18, URZ, 0x3c, !UPT ;  /* 0x00000018042c7892 */ /* 0x000fe2000f8e3c3f */
[----:B0-----:R-:W-:Y:S01]  /*1df0*/  VIADD R68, R68, 0xffffffff ;  /* 0xffffffff44447836 */ /* 0x001fe20000000000 */
[----:B------:R-:W-:Y:S02]  /*1e00*/  ULOP3.LUT UR45, UR5, 0x10000, URZ, 0xfc, !UPT ;  /* 0x00010000052d7892 */ /* 0x000fe4000f8efc3f */
[----:B------:R-:W-:Y:S01]  /*1e10*/  ULOP3.LUT UR46, UR6, 0x10000, URZ, 0xfc, !UPT ;  /* 0x00010000062e7892 */ /* 0x000fe2000f8efc3f */
[----:B---3--:R-:W-:-:S11]  /*1e20*/  SHF.L.U64.HI R66, R10, 0x1, R0 ;  /* 0x000000010a427819 */ /* 0x008fd60000010200 */
.L_x_107:
[----:B------:R-:W-:-:S04]  /*1e30*/  SHF.L.U32 R0, R74, 0x1f, RZ ;  /* 0x0000001f4a007819 */ /* 0x000fc800000006ff */
[----:B------:R-:W0:Y:S02]  /*1e40*/  SYNCS.PHASECHK.TRANS64.TRYWAIT P0, [UR43+-0x8], R0 ;  /* 0xfffff800ff0075a7 */ /* 0x000e24000800016b */
[----:B0-2-4-:R-:W-:Y:S05]  /*1e50*/  @!P0 BRA `(.L_x_20) ;  /* 0x0000005800388947 */ /* 0x015fea0003800000 */
.L_x_181:
[----:B------:R-:W-:Y:S02]  /*1e60*/  ULDC UR4, c[0x0][0x28c] ;  /* 0x0000a30000047ab9 */ /* 0x000fe40000000800 */
[----:B------:R-:W-:-:S13]  /*1e70*/  ISETP.LT.AND P0, PT, RZ, UR4, PT ;  /* 0x00000004ff007c0c */ /* 0x000fda000bf01270 */
[----:B------:R-:W-:Y:S05]  /*1e80*/  @P0 BRA `(.L_x_21) ;  /* 0x0000000000400947 */ /* 0x000fea0003800000 */
[----:B0-----:R-:W-:Y:S01]  /*1e90*/  MOV R0, 0x0 ;  /* 0x0000000000007802 */ /* 0x001fe20000000f00 */
[----:B------:R-:W-:Y:S01]  /*1ea0*/  ULDC.64 UR4, c[0x4][0x68] ;  /* 0x01001a0000047ab9 */ /* 0x000fe20000000a00 */
[----:B------:R-:W-:Y:S01]  /*1eb0*/  ULDC.64 UR6, c[0x4][0x8] ;  /* 0x0100020000067ab9 */ /* 0x000fe20000000a00 */
[----:B------:R-:W-:Y:S01]  /*1ec0*/  IMAD.U32 R4, RZ, RZ, UR4 ;  /* 0x00000004ff047e24 */ /* 0x000fe2000f8e00ff */
[----:B------:R0:W1:Y:S01]  /*1ed0*/  LDC.64 R14, c[0x4][R0] ;  /* 0x01000000000e7b82 */ /* 0x0000620000000a00 */
[----:B------:R-:W-:Y:S01]  /*1ee0*/  IMAD.U32 R5, RZ, RZ, UR5 ;  /* 0x00000005ff057e24 */ /* 0x000fe2000f8e00ff */
[----:B------:R-:W-:Y:S01]  /*1ef0*/  ULDC.64 UR4, c[0x4][0x70] ;  /* 0x01001c0000047ab9 */ /* 0x000fe20000000a00 */
[----:B------:R-:W-:Y:S02]  /*1f00*/  IMAD.U32 R10, RZ, RZ, UR6 ;  /* 0x00000006ff0a7e24 */ /* 0x000fe4000f8e00ff */
[----:B------:R-:W-:Y:S02]  /*1f10*/  IMAD.U32 R6, RZ, RZ, UR4 ;  /* 0x00000004ff067e24 */ /* 0x000fe4000f8e00ff */
[----:B------:R-:W-:-:S02]  /*1f20*/  IMAD.U32 R7, RZ, RZ, UR5 ;  /* 0x00000005ff077e24 */ /* 0x000fc4000f8e00ff */
[----:B------:R-:W-:Y:S02]  /*1f30*/  IMAD.U32 R11, RZ, RZ, UR7 ;  /* 0x00000007ff0b7e24 */ /* 0x000fe4000f8e00ff */
[----:B------:R-:W-:Y:S02]  /*1f40*/  IMAD.MOV.U32 R8, RZ, RZ, 0x1e1 ;  /* 0x000001e1ff087424 */ /* 0x000fe400078e00ff */
[----:B------:R-:W-:Y:S02]  /*1f50*/  IMAD.MOV.U32 R12, RZ, RZ, 0x1 ;  /* 0x00000001ff0c7424 */ /* 0x000fe400078e00ff */
[----:B0-----:R-:W-:-:S07]  /*1f60*/  IMAD.MOV.U32 R13, RZ, RZ, RZ ;  /* 0x000000ffff0d7224 */ /* 0x001fce00078e00ff */
[----:B------:R-:W-:-:S07]  /*1f70*/  LEPC R20, `(.L_x_21) ;  /* 0x000000001014794e */ /* 0x000fce0000000000 */
[----:B-1---5:R-:W-:Y:S05]  /*1f80*/  CALL.ABS.NOINC R14 ;  /* 0x000000000e007343 */ /* 0x022fea0003c00000 */
.L_x_21:
[----:B------:R-:W-:-:S13]  /*1f90*/  ISETP.NE.AND P0, PT, R73, 0x3, PT ;  /* 0x000000034900780c */ /* 0x000fda0003f05270 */
[----:B------:R-:W-:Y:S05]  /*1fa0*/  @!P0 BRA `(.L_x_22) ;  /* 0x0000000000048947 */ /* 0x000fea0003800000 */
[----:B------:R-:W-:Y:S01]  /*1fb0*/  BPT.TRAP 0x1 ;  /* 0x000000040000795c */ /* 0x000fe20000300000 */
.L_x_22:
[----:B0-----:R-:W-:Y:S02]  /*1fc0*/  IMAD.U32 R3, RZ, RZ, UR39 ;  /* 0x00000027ff037e24 */ /* 0x001fe4000f8e00ff */
[----:B------:R-:W-:-:S03]  /*1fd0*/  IMAD.U32 R0, RZ, RZ, UR38 ;  /* 0x00000026ff007e24 */ /* 0x000fc6000f8e00ff */
[----:B------:R-:W-:Y:S02]  /*1fe0*/  LEA R3, R3, UR41, 0x3 ;  /* 0x0000002903037c11 */ /* 0x000fe4000f8e18ff */
[----:B------:R-:W-:-:S04]  /*1ff0*/  SHF.L.U32 R0, R0, 0x1f, RZ ;  /* 0x0000001f00007819 */ /* 0x000fc800000006ff */
[----:B------:R0:W1:Y:S01]  /*2000*/  SYNCS.PHASECHK.TRANS64.TRYWAIT P1, [R3+URZ], R0 ;  /* 0x00000000030075a7 */ /* 0x000062000802017f */
[----:B------:R-:W-:Y:S05]  /*2010*/  @!P0 BRA `(.L_x_23) ;  /* 0x0000000000048947 */ /* 0x000fea0003800000 */
[----:B------:R-:W-:Y:S01]  /*2020*/  BPT.TRAP 0x1 ;  /* 0x000000040000795c */ /* 0x000fe20000300000 */
.L_x_23:
[----:B-1----:R-:W-:Y:S05]  /*2030*/  @P1 BRA `(.L_x_24) ;  /* 0x0000000000081947 */ /* 0x002fea0003800000 */
[----:B------:R-:W1:Y:S02]  /*2040*/  SYNCS.PHASECHK.TRANS64.TRYWAIT P1, [R3+URZ], R0 ;  /* 0x00000000030075a7 */ /* 0x000e64000802017f */
[----:B-1----:R-:W-:Y:S05]  /*2050*/  @!P1 BRA `(.L_x_25) ;  /* 0x0000005400d09947 */ /* 0x002fea0003800000 */
.L_x_24:
[----:B------:R-:W-:Y:S05]  /*2060*/  WARPSYNC.ALL ;  /* 0x0000000000007948 */ /* 0x000fea0003800000 */
[----:B------:R-:W-:Y:S01]  /*2070*/  ULEA UR4, UR39, UR45, 0x7 ;  /* 0x0000002d27047291 */ /* 0x000fe2000f8e383f */
[----:B------:R-:W-:Y:S01]  /*2080*/  WARPGROUP.ARRIVE ;  /* 0x00000000000079c5 */ /* 0x000fe20000000000 */
[----:B------:R-:W-:Y:S01]  /*2090*/  ULEA UR6, UR39, UR46, 0x7 ;  /* 0x0000002e27067291 */ /* 0x000fe2000f8e383f */
[----:B01----:R-:W-:Y:S01]  /*20a0*/  IMAD.U32 R0, RZ, RZ, UR42 ;  /* 0x0000002aff007e24 */ /* 0x003fe2000f8e00ff */
[----:B------:R-:W-:Y:S01]  /*20b0*/  UMOV UR5, 0xc0000010 ;  /* 0xc000001000057882 */ /* 0x000fe20000000000 */
[----:B------:R-:W-:-:S03]  /*20c0*/  UMOV UR7, 0xc0000010 ;  /* 0xc000001000077882 */ /* 0x000fc60000000000 */
[----:B------:R-:W-:-:S03]  /*20d0*/  ISETP.GE.AND P1, PT, R0, 0x1, PT ;  /* 0x000000010000780c */ /* 0x000fc60003f26270 */
[----:B------:R-:W-:Y:S03]  /*20e0*/  IGMMA.64x64x32.S8.S8 R24, gdesc[UR4], RZ, !UPT, gsb0 ;  /* 0x01e00000041879f1 */ /* 0x000fe6000c0410ff */
[----:B------:R-:W-:-:S07]  /*20f0*/  WARPGROUP.DEPBAR.LE gsb0, 0x0 ;  /* 0x00008000000079c5 */ /* 0x000fce0000010000 */
[----:B------:R-:W-:Y:S05]  /*2100*/  @!P1 BRA `(.L_x_26) ;  /* 0x0000000000b89947 */ /* 0x000fea0003800000 */
[----:B------:R-:W-:Y:S01]  /*2110*/  UIADD3 UR4, UR39, 0x1, URZ ;  /* 0x0000000127047890 */ /* 0x000fe2000fffe03f */
[----:B------:R-:W-:Y:S02]  /*2120*/  IMAD.U32 R0, RZ, RZ, UR42 ;  /* 0x0000002aff007e24 */ /* 0x000fe4000f8e00ff */
[----:B------:R-:W-:Y:S01]  /*2130*/  IMAD.U32 R3, RZ, RZ, UR39 ;  /* 0x00000027ff037e24 */ /* 0x000fe2000f8e00ff */
[----:B------:R-:W-:-:S04]  /*2140*/  UISETP.NE.AND UP0, UPT, UR4, 0x38, UPT ;  /* 0x000000380400788c */ /* 0x000fc8000bf05270 */
[----:B------:R-:W-:Y:S02]  /*2150*/  USEL UR5, URZ, 0x1, UP0 ;  /* 0x000000013f057887 */ /* 0x000fe40008000000 */
[----:B------:R-:W-:Y:S02]  /*2160*/  USEL UR8, UR4, URZ, UP0 ;  /* 0x0000003f04087287 */ /* 0x000fe40008000000 */
[----:B------:R-:W-:-:S06]  /*2170*/  ULOP3.LUT UR5, UR38, UR5, URZ, 0x3c, !UPT ;  /* 0x0000000526057292 */ /* 0x000fcc000f8e3c3f */
[----:B------:R-:W-:-:S07]  /*2180*/  IMAD.U32 R6, RZ, RZ, UR5 ;  /* 0x00000005ff067e24 */ /* 0x000fce000f8e00ff */
.L_x_33:
[----:B------:R-:W-:Y:S05]  /*2190*/  @!P0 BRA `(.L_x_27) ;  /* 0x0000000000048947 */ /* 0x000fea0003800000 */
[----:B------:R-:W-:Y:S01]  /*21a0*/  BPT.TRAP 0x1 ;  /* 0x000000040000795c */ /* 0x000fe20000300000 */
.L_x_27:
[----:B------:R-:W-:Y:S01]  /*21b0*/  ULEA UR4, UR8, UR41, 0x3 ;  /* 0x0000002908047291 */ /* 0x000fe2000f8e183f */
[----:B------:R-:W-:-:S08]  /*21c0*/  SHF.L.U32 R4, R6, 0x1f, RZ ;  /* 0x0000001f06047819 */ /* 0x000fd000000006ff */
[----:B------:R0:W1:Y:S01]  /*21d0*/  SYNCS.PHASECHK.TRANS64.TRYWAIT P1, [UR4], R4 ;  /* 0x00000004ff0075a7 */ /* 0x0000620008020144 */
[----:B------:R-:W-:Y:S05]  /*21e0*/  @!P0 BRA `(.L_x_28) ;  /* 0x0000000000048947 */ /* 0x000fea0003800000 */
[----:B------:R-:W-:Y:S01]  /*21f0*/  BPT.TRAP 0x1 ;  /* 0x000000040000795c */ /* 0x000fe20000300000 */
.L_x_28:
[----:B-1----:R-:W-:Y:S05]  /*2200*/  @P1 BRA `(.L_x_29) ;  /* 0x0000000000081947 */ /* 0x002fea0003800000 */
[----:B------:R-:W1:Y:S02]  /*2210*/  SYNCS.PHASECHK.TRANS64.TRYWAIT P1, [UR4], R4 ;  /* 0x00000004ff0075a7 */ /* 0x000e640008020144 */
[----:B-1----:R-:W-:Y:S05]  /*2220*/  @!P1 BRA `(.L_x_30) ;  /* 0x0000005400709947 */ /* 0x002fea0003800000 */
.L_x_29:
[----:B------:R-:W-:Y:S01]  /*2230*/  ULEA UR4, UR8, UR45, 0x7 ;  /* 0x0000002d08047291 */ /* 0x000fe2000f8e383f */
[----:B------:R-:W-:Y:S01]  /*2240*/  WARPGROUP.ARRIVE ;  /* 0x00000000000079c5 */ /* 0x000fe20000000000 */
[----:B------:R-:W-:Y:S01]  /*2250*/  ULEA UR6, UR8, UR46, 0x7 ;  /* 0x0000002e08067291 */ /* 0x000fe2000f8e383f */
[----:B------:R-:W-:Y:S01]  /*2260*/  UMOV UR5, 0xc0000010 ;  /* 0xc000001000057882 */ /* 0x000fe20000000000 */
[----:B------:R-:W-:-:S07]  /*2270*/  UMOV UR7, 0xc0000010 ;  /* 0xc000001000077882 */ /* 0x000fce0000000000 */
[----:B------:R-:W-:Y:S03]  /*2280*/  IGMMA.64x64x32.S8.S8 R24, gdesc[UR4], R24, gsb0 ;  /* 0x01e00000041879f1 */ /* 0x000fe60008041018 */
[----:B------:R-:W-:Y:S02]  /*2290*/  WARPGROUP.DEPBAR.LE gsb0, 0x0 ;  /* 0x00008000000079c5 */ /* 0x000fe40000010000 */
[----:B------:R-:W-:Y:S05]  /*22a0*/  @!P0 BRA `(.L_x_31) ;  /* 0x0000000000048947 */ /* 0x000fea0003800000 */
[----:B------:R-:W-:Y:S01]  /*22b0*/  BPT.TRAP 0x1 ;  /* 0x000000040000795c */ /* 0x000fe20000300000 */
.L_x_31:
[----:B------:R-:W-:-:S13]  /*22c0*/  ISETP.NE.AND P1, PT, R72, RZ, PT ;  /* 0x000000ff4800720c */ /* 0x000fda0003f25270 */
[----:B01----:R-:W-:-:S05]  /*22d0*/  @P1 LEA R4, R3, UR41, 0x3 ;  /* 0x0000002903041c11 */ /* 0x003fca000f8e18ff */
[----:B------:R-:W-:-:S05]  /*22e0*/  @P1 VIADD R5, R4, 0x1c0 ;  /* 0x000001c004051836 */ /* 0x000fca0000000000 */
[----:B------:R-:W-:-:S04]  /*22f0*/  @P1 PRMT R5, R56, 0x654, R5 ;  /* 0x0000065438051816 */ /* 0x000fc80000000005 */
[----:B------:R0:W-:Y:S01]  /*2300*/  @P1 SYNCS.ARRIVE.TRANS64.RED.A1T0 RZ, [R5+URZ], RZ ;  /* 0x000000ff05ff19a7 */ /* 0x0001e2000810043f */
[----:B------:R-:W-:-:S13]  /*2310*/  ISETP.GT.U32.AND P1, PT, R23, 0x1, PT ;  /* 0x000000011700780c */ /* 0x000fda0003f24070 */
[----:B0-----:R-:W-:Y:S05]  /*2320*/  @P1 BRA `(.L_x_32) ;  /* 0x0000000000041947 */ /* 0x001fea0003800000 */
[----:B------:R-:W-:Y:S01]  /*2330*/  BPT.TRAP 0x1 ;  /* 0x000000040000795c */ /* 0x000fe20000300000 */
.L_x_32:
[----:B------:R-:W-:Y:S01]  /*2340*/  UIADD3 UR8, UR8, 0x1, URZ ;  /* 0x0000000108087890 */ /* 0x000fe2000fffe03f */
[C---:B------:R-:W-:Y:S01]  /*2350*/  ISETP.GT.AND P2, PT, R0.reuse, 0x1, PT ;  /* 0x000000010000780c */ /* 0x040fe20003f44270 */
[----:B------:R-:W-:Y:S02]  /*2360*/  VIADD R3, R3, 0x1 ;  /* 0x0000000103037836 */ /* 0x000fe40000000000 */
[----:B------:R-:W-:Y:S01]  /*2370*/  UISETP.NE.AND UP0, UPT, UR8, 0x38, UPT ;  /* 0x000000380800788c */ /* 0x000fe2000bf05270 */
[----:B------:R-:W-:Y:S02]  /*2380*/  VIADD R0, R0, 0xffffffff ;  /* 0xffffffff00007836 */ /* 0x000fe40000000000 */
[C---:B------:R-:W-:Y:S01]  /*2390*/  ISETP.NE.AND P1, PT, R3.reuse, 0x38, PT ;  /* 0x000000380300780c */ /* 0x040fe20003f25270 */
[----:B------:R-:W-:Y:S02]  /*23a0*/  USEL UR4, URZ, 0x1, UP0 ;  /* 0x000000013f047887 */ /* 0x000fe40008000000 */
[----:B------:R-:W-:Y:S01]  /*23b0*/  USEL UR8, UR8, URZ, UP0 ;  /* 0x0000003f08087287 */ /* 0x000fe20008000000 */
[----:B------:R-:W-:-:S03]  /*23c0*/  SEL R3, R3, RZ, P1 ;  /* 0x000000ff03037207 */ /* 0x000fc60000800000 */
[----:B------:R-:W-:Y:S01]  /*23d0*/  LOP3.LUT R6, R6, UR4, RZ, 0x3c, !PT ;  /* 0x0000000406067c12 */ /* 0x000fe2000f8e3cff */
[----:B------:R-:W-:Y:S07]  /*23e0*/  @P2 BRA `(.L_x_33) ;  /* 0xfffffffc00682947 */ /* 0x000fee000383ffff */
.L_x_26:
[----:B------:R-:W0:Y:S01]  /*23f0*/  LDC R0, c[0x0][0x28c] ;  /* 0x0000a300ff007b82 */ /* 0x000e220000000800 */
[----:B------:R-:W-:-:S04]  /*2400*/  IMAD.U32 R3, RZ, RZ, UR49 ;  /* 0x00000031ff037e24 */ /* 0x000fc8000f8e00ff */
[----:B------:R1:W-:Y:S01]  /*2410*/  SYNCS.ARRIVE.TRANS64.A1T0 RZ, [R3+UR47], RZ ;  /* 0x000000ff03ff79a7 */ /* 0x0003e2000810002f */
[----:B0-----:R-:W-:-:S13]  /*2420*/  ISETP.GE.AND P1, PT, R0, 0x1, PT ;  /* 0x000000010000780c */ /* 0x001fda0003f26270 */
[----:B-1----:R-:W-:Y:S05]  /*2430*/  @!P1 BRA `(.L_x_34) ;  /* 0x0000000000449947 */ /* 0x002fea0003800000 */
[----:B------:R-:W-:Y:S05]  /*2440*/  @!P0 BRA `(.L_x_35) ;  /* 0x0000000000048947 */ /* 0x000fea0003800000 */
[----:B------:R-:W-:Y:S01]  /*2450*/  BPT.TRAP 0x1 ;  /* 0x000000040000795c */ /* 0x000fe20000300000 */
.L_x_35:
[----:B------:R-:W-:-:S13]  /*2460*/  ISETP.NE.AND P0, PT, R72, RZ, PT ;  /* 0x000000ff4800720c */ /* 0x000fda0003f05270 */
[----:B------:R-:W-:-:S05]  /*2470*/  VOTEU.ANY UP0, P0 ;  /* 0x00000000003f7886 */ /* 0x000fca0000000100 */
[----:B------:R-:W-:-:S06]  /*2480*/  @UP0 UIADD3 UR4, UR39, UR42, URZ ;  /* 0x0000002a27040290 */ /* 0x000fcc000fffe03f */
[----:B------:R-:W-:Y:S02]  /*2490*/  IMAD.U32 R4, RZ, RZ, UR4 ;  /* 0x00000004ff047e24 */ /* 0x000fe4000f8e00ff */
[----:B------:R-:W-:-:S03]  /*24a0*/  IMAD.U32 R3, RZ, RZ, UR4 ;  /* 0x00000004ff037e24 */ /* 0x000fc6000f8e00ff */
[----:B------:R-:W-:-:S05]  /*24b0*/  @P0 SHF.R.U32.HI R4, RZ, 0x3, R4 ;  /* 0x00000003ff040819 */ /* 0x000fca0000011604 */
[----:B------:R-:W-:-:S04]  /*24c0*/  @P0 IMAD.WIDE.U32 R4, R4, 0x24924925, RZ ;  /* 0x2492492504040825 */ /* 0x000fc800078e00ff */
[----:B------:R-:W-:-:S05]  /*24d0*/  @P0 IMAD R4, R5, -0x38, R3 ;  /* 0xffffffc805040824 */ /* 0x000fca00078e0203 */
[----:B------:R-:W-:-:S05]  /*24e0*/  @P0 LEA R4, R4, UR41, 0x3 ;  /* 0x0000002904040c11 */ /* 0x000fca000f8e18ff */
[----:B------:R-:W-:-:S05]  /*24f0*/  @P0 VIADD R3, R4, 0x1c0 ;  /* 0x000001c004030836 */ /* 0x000fca0000000000 */
[----:B------:R-:W-:-:S04]  /*2500*/  @P0 PRMT R3, R56, 0x654, R3 ;  /* 0x0000065438030816 */ /* 0x000fc80000000003 */
[----:B------:R0:W-:Y:S01]  /*2510*/  @P0 SYNCS.ARRIVE.TRANS64.RED.A1T0 RZ, [R3+URZ], RZ ;  /* 0x000000ff03ff09a7 */ /* 0x0001e2000810043f */
[----:B------:R-:W-:-:S13]  /*2520*/  ISETP.GT.U32.AND P0, PT, R23, 0x1, PT ;  /* 0x000000011700780c */ /* 0x000fda0003f04070 */
[----:B0-----:R-:W-:Y:S05]  /*2530*/  @P0 BRA `(.L_x_34) ;  /* 0x0000000000040947 */ /* 0x001fea0003800000 */
[----:B------:R-:W-:Y:S01]  /*2540*/  BPT.TRAP 0x1 ;  /* 0x000000040000795c */ /* 0x000fe20000300000 */
.L_x_34:
[----:B------:R-:W-:Y:S01]  /*2550*/  SHF.L.U32 R0, R74, 0x1f, RZ ;  /* 0x0000001f4a007819 */ /* 0x000fe200000006ff */
[----:B------:R-:W-:Y:S01]  /*2560*/  UIADD3 UR39, UR39, UR48, URZ ;  /* 0x0000003027277290 */ /* 0x000fe2000fffe03f */
[----:B------:R-:W-:Y:S01]  /*2570*/  IMAD.SHL.U32 R3, R22, 0x40, RZ ;  /* 0x0000004016037824 */ /* 0x000fe200078e00ff */
[----:B------:R-:W-:Y:S01]  /*2580*/  UISETP.GE.U32.AND UP1, UPT, UR48, 0x38, UPT ;  /* 0x000000383000788c */ /* 0x000fe2000bf26070 */
[----:B------:R-:W0:Y:S01]  /*2590*/  SYNCS.PHASECHK.TRANS64.TRYWAIT P0, [UR43+0x8], R0 ;  /* 0x00000800ff0075a7 */ /* 0x000e22000800016b */
[----:B------:R-:W-:-:S04]  /*25a0*/  UISETP.GT.U32.AND UP0, UPT, UR39, 0x37, UPT ;  /* 0x000000372700788c */ /* 0x000fc8000bf04070 */
[----:B------:R-:W-:-:S04]  /*25b0*/  UISETP.LT.U32.AND UP0, UPT, UR48, 0x38, UP0 ;  /* 0x000000383000788c */ /* 0x000fc80008701070 */
[----:B------:R-:W-:Y:S02]  /*25c0*/  USEL UR6, URZ, 0x1, !UP0 ;  /* 0x000000013f067887 */ /* 0x000fe4000c000000 */
[----:B------:R-:W-:Y:S02]  /*25d0*/  @UP1 USHF.R.U32.HI UR4, URZ, 0x3, UR39 ;  /* 0x000000033f041899 */ /* 0x000fe40008011627 */
[----:B------:R-:W-:Y:S02]  /*25e0*/  ULOP3.LUT UR38, UR38, UR6, URZ, 0x3c, !UPT ;  /* 0x0000000626267292 */ /* 0x000fe4000f8e3c3f */
[----:B------:R-:W-:-:S04]  /*25f0*/  @UP1 UIMAD.WIDE.U32 UR4, UR4, 0x24924925, URZ ;  /* 0x24924925040418a5 */ /* 0x000fc8000f8e003f */
[----:B------:R-:W-:Y:S01]  /*2600*/  @UP1 ULOP3.LUT UR38, UR38, 0x1, UR5, 0x78, !UPT ;  /* 0x0000000126261892 */ /* 0x000fe2000f8e7805 */
[----:B0-----:R-:W-:Y:S11]  /*2610*/  @!P0 BRA `(.L_x_36) ;  /* 0x00000050008c8947 */ /* 0x001ff60003800000 */
.L_x_182:
[----:B------:R-:W-:Y:S01]  /*2620*/  ULDC UR4, c[0x0][0x284] ;  /* 0x0000a10000047ab9 */ /* 0x000fe20000000800 */
[----:B------:R-:W-:Y:S01]  /*2630*/  IMAD.SHL.U32 R11, R19, 0x40, RZ ;  /* 0x00000040130b7824 */ /* 0x000fe200078e00ff */
[----:B------:R-:W-:Y:S01]  /*2640*/  ISETP.GE.AND P0, PT, R3, UR4, PT ;  /* 0x0000000403007c0c */ /* 0x000fe2000bf06270 */
[----:B------:R-:W-:-:S03]  /*2650*/  ULDC UR4, c[0x0][0x288] ;  /* 0x0000a20000047ab9 */ /* 0x000fc60000000800 */
[----:B------:R-:W-:-:S13]  /*2660*/  ISETP.GE.OR P0, PT, R11, UR4, P0 ;  /* 0x000000040b007c0c */ /* 0x000fda0008706670 */
[----:B------:R-:W-:Y:S05]  /*2670*/  @P0 BRA `(.L_x_37) ;  /* 0x0000001c003c0947 */ /* 0x000fea0003800000 */
[----:B------:R-:W-:Y:S01]  /*2680*/  SHF.R.S32.HI R10, RZ, 0x1f, R18 ;  /* 0x0000001fff0a7819 */ /* 0x000fe20000011412 */
[----:B------:R-:W-:Y:S01]  /*2690*/  ULDC.64 UR4, c[0x0][0x5d0] ;  /* 0x0001740000047ab9 */ /* 0x000fe20000000a00 */
[----:B0-----:R-:W-:Y:S01]  /*26a0*/  SHF.R.S32.HI R0, RZ, 0x1f, R11 ;  /* 0x0000001fff007819 */ /* 0x001fe2000001140b */
[----:B------:R-:W-:Y:S01]  /*26b0*/  IMAD.WIDE.U32 R4, R18, UR4, R62 ;  /* 0x0000000412047c25 */ /* 0x000fe2000f8e003e */
[----:B------:R-:W-:Y:S01]  /*26c0*/  ULDC.64 UR6, c[0x0][0x5c8] ;  /* 0x0001720000067ab9 */ /* 0x000fe20000000a00 */
[----:B------:R-:W-:Y:S02]  /*26d0*/  BSSY B0, `(.L_x_37) ;  /* 0x00001c9000007945 */ /* 0x000fe40003800000 */
[----:B------:R-:W-:Y:S01]  /*26e0*/  IMAD R7, R10, UR4, RZ ;  /* 0x000000040a077c24 */ /* 0x000fe2000f8e02ff */
[----:B------:R-:W-:Y:S01]  /*26f0*/  IADD3 R4, P0, R11, R4, RZ ;  /* 0x000000040b047210 */ /* 0x000fe20007f1e0ff */
[----:B------:R-:W-:-:S04]  /*2700*/  IMAD.WIDE R14, R22, 0x40, R60 ;  /* 0x00000040160e7825 */ /* 0x000fc800078e023c */
[----:B------:R-:W-:Y:S01]  /*2710*/  IMAD R7, R18, UR5, R7 ;  /* 0x0000000512077c24 */ /* 0x000fe2000f8e0207 */
[----:B------:R-:W-:Y:S01]  /*2720*/  ULDC.64 UR4, c[0x0][0x5c0] ;  /* 0x0001700000047ab9 */ /* 0x000fe20000000a00 */
[----:B------:R-:W-:Y:S02]  /*2730*/  IMAD.IADD R19, R70, 0x1, -R3 ;  /* 0x0000000146137824 */ /* 0x000fe400078e0a03 */
[----:B------:R-:W-:Y:S01]  /*2740*/  IMAD.IADD R22, R65, 0x1, -R11 ;  /* 0x0000000141167824 */ /* 0x000fe200078e0a0b */
[----:B------:R-:W-:Y:S01]  /*2750*/  IADD3.X R5, R0, R5, R7, P0, !PT ;  /* 0x0000000500057210 */ /* 0x000fe200007fe407 */
[----:B------:R-:W-:Y:S02]  /*2760*/  IMAD R7, R15, UR6, RZ ;  /* 0x000000060f077c24 */ /* 0x000fe4000f8e02ff */
[----:B------:R-:W-:-:S04]  /*2770*/  IMAD.WIDE.U32 R4, R14, UR6, R4 ;  /* 0x000000060e047c25 */ /* 0x000fc8000f8e0004 */
[----:B------:R-:W-:Y:S01]  /*2780*/  IMAD R7, R14, UR7, R7 ;  /* 0x000000070e077c24 */ /* 0x000fe2000f8e0207 */
[----:B------:R-:W-:-:S04]  /*2790*/  IADD3 R6, P0, R4, UR4, RZ ;  /* 0x0000000404067c10 */ /* 0x000fc8000ff1e0ff */
[----:B------:R-:W-:Y:S02]  /*27a0*/  IADD3.X R7, R5, UR5, R7, P0, !PT ;  /* 0x0000000505077c10 */ /* 0x000fe400087fe407 */
[----:B-----5:R-:W-:Y:S02]  /*27b0*/  ISETP.NE.AND P0, PT, R58, RZ, PT ;  /* 0x000000ff3a00720c */ /* 0x020fe40003f05270 */
[----:B------:R-:W-:-:S05]  /*27c0*/  LEA R4, P1, R64, R6, 0x3 ;  /* 0x0000000640047211 */ /* 0x000fca00078218ff */
[----:B------:R-:W-:-:S06]  /*27d0*/  IMAD.X R5, R67, 0x1, R7, P1 ;  /* 0x0000000143057824 */ /* 0x000fcc00008e0607 */
[----:B------:R-:W-:Y:S05]  /*27e0*/  @!P0 BRA `(.L_x_38) ;  /* 0x00000014001c8947 */ /* 0x000fea0003800000 */
[----:B------:R-:W0:Y:S01]  /*27f0*/  LDC.64 R20, c[0x0][0x5b0] ;  /* 0x00016c00ff147b82 */ /* 0x000e220000000a00 */
[----:B------:R-:W-:Y:S01]  /*2800*/  ULDC.64 UR4, c[0x0][0x5b8] ;  /* 0x00016e0000047ab9 */ /* 0x000fe20000000a00 */
[----:B------:R-:W-:Y:S01]  /*2810*/  ISETP.GE.AND P1, PT, R22, 0x1, PT ;  /* 0x000000011600780c */ /* 0x000fe20003f26270 */
[----:B------:R-:W-:Y:S01]  /*2820*/  IMAD.WIDE.U32 R8, R18, UR4, R62 ;  /* 0x0000000412087c25 */ /* 0x000fe2000f8e003e */
[----:B------:R-:W-:Y:S02]  /*2830*/  BSSY B1, `(.L_x_39) ;  /* 0x0000010000017945 */ /* 0x000fe40003800000 */
[----:B------:R-:W-:Y:S01]  /*2840*/  ISETP.LT.OR P2, PT, R19, 0x1, !P1 ;  /* 0x000000011300780c */ /* 0x000fe20004f41670 */
[----:B------:R-:W-:Y:S01]  /*2850*/  IMAD R3, R10, UR4, RZ ;  /* 0x000000040a037c24 */ /* 0x000fe2000f8e02ff */
[----:B------:R-:W1:Y:S01]  /*2860*/  LDC.64 R76, c[0x0][0x5a8] ;  /* 0x00016a00ff4c7b82 */ /* 0x000e620000000a00 */
[----:B------:R-:W-:Y:S02]  /*2870*/  IADD3 R10, P0, R11, R8, RZ ;  /* 0x000000080b0a7210 */ /* 0x000fe40007f1e0ff */
[----:B------:R-:W-:-:S05]  /*2880*/  IMAD R3, R18, UR5, R3 ;  /* 0x0000000512037c24 */ /* 0x000fca000f8e0203 */
[----:B------:R-:W-:Y:S01]  /*2890*/  IADD3.X R11, R0, R9, R3, P0, !PT ;  /* 0x00000009000b7210 */ /* 0x000fe200007fe403 */
[-C--:B0-----:R-:W-:Y:S01]  /*28a0*/  IMAD R0, R15, R20.reuse, RZ ;  /* 0x000000140f007224 */ /* 0x081fe200078e02ff */
[----:B------:R-:W-:Y:S01]  /*28b0*/  SHF.L.U64.HI R13, R20, 0x3, R21 ;  /* 0x00000003140d7819 */ /* 0x000fe20000010215 */
[----:B------:R-:W-:-:S04]  /*28c0*/  IMAD.WIDE.U32 R8, R14, R20, R10 ;  /* 0x000000140e087225 */ /* 0x000fc800078e000a */
[----:B------:R-:W-:Y:S01]  /*28d0*/  IMAD R3, R14, R21, R0 ;  /* 0x000000150e037224 */ /* 0x000fe200078e0200 */
[----:B-1----:R-:W-:Y:S01]  /*28e0*/  IADD3 R8, P0, R8, R76, RZ ;  /* 0x0000004c08087210 */ /* 0x002fe20007f1e0ff */
[----:B------:R-:W-:-:S03]  /*28f0*/  IMAD.SHL.U32 R12, R20, 0x8, RZ ;  /* 0x00000008140c7824 */ /* 0x000fc600078e00ff */
[----:B------:R-:W-:Y:S01]  /*2900*/  IADD3.X R9, R77, R9, R3, P0, !PT ;  /* 0x000000094d097210 */ /* 0x000fe200007fe403 */
[----:B------:R-:W-:Y:S08]  /*2910*/  @P2 BRA `(.L_x_40) ;  /* 0x0000000000042947 */ /* 0x000ff00003800000 */
[----:B------:R0:W5:Y:S02]  /*2920*/  LDG.E.U8 R71, desc[UR36][R8.64] ;  /* 0x0000002408477981 */ /* 0x000164000c1e1100 */
.L_x_40:
[----:B------:R-:W-:Y:S05]  /*2930*/  BSYNC B1 ;  /* 0x0000000000017941 */ /* 0x000fea0003800000 */
.L_x_39:
[----:B-----5:R-:W-:Y:S01]  /*2940*/  LOP3.LUT R0, R71, 0xffff, RZ, 0xc0, !PT ;  /* 0x0000ffff47007812 */ /* 0x020fe200078ec0ff */
[----:B------:R-:W-:Y:S01]  /*2950*/  IMAD.WIDE.U32 R12, R14, R20, R12 ;  /* 0x000000140e0c7225 */ /* 0x000fe200078e000c */
[----:B------:R-:W-:Y:S01]  /*2960*/  ISETP.GE.AND P0, PT, R22, 0x2, PT ;  /* 0x000000021600780c */ /* 0x000fe20003f06270 */
[----:B------:R-:W-:Y:S01]  /*2970*/  BSSY B1, `(.L_x_41) ;  /* 0x000000f000017945 */ /* 0x000fe20003800000 */
[----:B------:R-:W-:Y:S01]  /*2980*/  PRMT R14, R0, 0x8880, RZ ;  /* 0x00008880000e7816 */ /* 0x000fe200000000ff */
[----:B------:R-:W-:Y:S01]  /*2990*/  IMAD.IADD R0, R3, 0x1, R13 ;  /* 0x0000000103007824 */ /* 0x000fe200078e020d */
[----:B------:R-:W-:Y:S02]  /*29a0*/  IADD3 R10, P3, P4, R10, R76, R12 ;  /* 0x0000004c0a0a7210 */ /* 0x000fe40007c7e00c */
[----:B------:R-:W-:Y:S01]  /*29b0*/  ISETP.LT.OR P1, PT, R19, 0x9, !P1 ;  /* 0x000000091300780c */ /* 0x000fe20004f21670 */
[----:B------:R-:W-:Y:S01]  /*29c0*/  IMAD.MOV.U32 R3, RZ, RZ, R14 ;  /* 0x000000ffff037224 */ /* 0x000fe200078e000e */
[----:B------:R-:W-:-:S02]  /*29d0*/  IADD3.X R11, R11, R77, R0, P3, P4 ;  /* 0x0000004d0b0b7210 */ /* 0x000fc40001fe8400 */
[----:B------:R-:W-:Y:S01]  /*29e0*/  ISETP.LT.OR P3, PT, R19, 0x1, !P0 ;  /* 0x000000011300780c */ /* 0x000fe20004761670 */
[----:B------:R-:W-:-:S04]  /*29f0*/  IMAD R0, R3, R58, RZ ;  /* 0x0000003a03007224 */ /* 0x000fc800078e02ff */
[----:B------:R-:W-:-:S05]  /*2a00*/  @!P2 IMAD R3, R24, R57, R0 ;  /* 0x000000391803a224 */ /* 0x000fca00078e0200 */
[----:B------:R1:W-:Y:S03]  /*2a10*/  @!P2 STG.E.U8 desc[UR36][R6.64], R3 ;  /* 0x000000030600a986 */ /* 0x0003e6000c101124 */
[----:B------:R-:W-:Y:S05]  /*2a20*/  @P3 BRA `(.L_x_42) ;  /* 0x00000000000c3947 */ /* 0x000fea0003800000 */
[----:B------:R-:W1:Y:S02]  /*2a30*/  LDG.E.U8 R71, desc[UR36][R8.64+0x1] ;  /* 0x0000012408477981 */ /* 0x000e64000c1e1100 */
[----:B-1----:R-:W-:-:S05]  /*2a40*/  PRMT R3, R71, 0x8880, RZ ;  /* 0x0000888047037816 */ /* 0x002fca00000000ff */
[----:B------:R-:W-:-:S07]  /*2a50*/  IMAD R0, R3, R58, RZ ;  /* 0x0000003a03007224 */ /* 0x000fce00078e02ff */
.L_x_42:
[----:B------:R-:W-:Y:S05]  /*2a60*/  BSYNC B1 ;  /* 0x0000000000017941 */ /* 0x000fea0003800000 */
.L_x_41:
[----:B------:R-:W-:Y:S01]  /*2a70*/  @!P3 IMAD R25, R25, R57, R0 ;  /* 0x000000391919b224 */ /* 0x000fe200078e0200 */
[----:B------:R-:W-:Y:S04]  /*2a80*/  BSSY B1, `(.L_x_43) ;  /* 0x0000006000017945 */ /* 0x000fe80003800000 */
[----:B------:R2:W-:Y:S01]  /*2a90*/  @!P3 STG.E.U8 desc[UR36][R6.64+0x1], R25 ;  /* 0x000001190600b986 */ /* 0x0005e2000c101124 */
[----:B------:R-:W-:Y:S05]  /*2aa0*/  @P1 BRA `(.L_x_44) ;  /* 0x00000000000c1947 */ /* 0x000fea0003800000 */
[----:B------:R-:W1:Y:S02]  /*2ab0*/  LDG.E.U8 R71, desc[UR36][R10.64] ;  /* 0x000000240a477981 */ /* 0x000e64000c1e1100 */
[----:B-1----:R-:W-:-:S05]  /*2ac0*/  PRMT R3, R71, 0x8880, RZ ;  /* 0x0000888047037816 */ /* 0x002fca00000000ff */
[----:B------:R-:W-:-:S07]  /*2ad0*/  IMAD R0, R3, R58, RZ ;  /* 0x0000003a03007224 */ /* 0x000fce00078e02ff */
.L_x_44:
[----:B------:R-:W-:Y:S05]  /*2ae0*/  BSYNC B1 ;  /* 0x0000000000017941 */ /* 0x000fea0003800000 */
.L_x_43:
[C---:B------:R-:W-:Y:S01]  /*2af0*/  ISETP.LT.OR P0, PT, R19.reuse, 0x9, !P0 ;  /* 0x000000091300780c */ /* 0x040fe20004701670 */
[----:B-1----:R-:W-:Y:S01]  /*2b00*/  @!P1 IMAD R3, R26, R57, R0 ;  /* 0x000000391a039224 */ /* 0x002fe200078e0200 */
[C---:B------:R-:W-:Y:S01]  /*2b10*/  ISETP.GE.AND P3, PT, R22.reuse, 0x9, PT ;  /* 0x000000091600780c */ /* 0x040fe20003f66270 */
[----:B------:R-:W-:Y:S01]  /*2b20*/  BSSY B1, `(.L_x_45) ;  /* 0x000000a000017945 */ /* 0x000fe20003800000 */
[----:B------:R-:W-:Y:S02]  /*2b30*/  ISETP.GE.AND P2, PT, R22, 0xa, PT ;  /* 0x0000000a1600780c */ /* 0x000fe40003f46270 */
[----:B------:R1:W-:Y:S01]  /*2b40*/  @!P1 STG.E.U8 desc[UR36][R4.64], R3 ;  /* 0x0000000304009986 */ /* 0x0003e2000c101124 */
[C---:B------:R-:W-:Y:S02]  /*2b50*/  ISETP.LT.OR P4, PT, R19.reuse, 0x1, !P3 ;  /* 0x000000011300780c */ /* 0x040fe40005f81670 */
[C---:B------:R-:W-:Y:S02]  /*2b60*/  ISETP.LT.OR P1, PT, R19.reuse, 0x1, !P2 ;  /* 0x000000011300780c */ /* 0x040fe40005721670 */
[----:B------:R-:W-:-:S02]  /*2b70*/  ISETP.LT.OR P3, PT, R19, 0x9, !P3 ;  /* 0x000000091300780c */ /* 0x000fc40005f61670 */
[----:B------:R-:W-:Y:S11]  /*2b80*/  @P0 BRA `(.L_x_46) ;  /* 0x00000000000c0947 */ /* 0x000ff60003800000 */
[----:B------:R-:W1:Y:S02]  /*2b90*/  LDG.E.U8 R71, desc[UR36][R10.64+0x1] ;  /* 0x000001240a477981 */ /* 0x000e64000c1e1100 */
[----:B-1----:R-:W-:-:S05]  /*2ba0*/  PRMT R3, R71, 0x8880, RZ ;  /* 0x0000888047037816 */ /* 0x002fca00000000ff */
[----:B------:R-:W-:-:S07]  /*2bb0*/  IMAD R0, R3, R58, RZ ;  /* 0x0000003a03007224 */ /* 0x000fce00078e02ff */
.L_x_46:
[----:B------:R-:W-:Y:S05]  /*2bc0*/  BSYNC B1 ;  /* 0x0000000000017941 */ /* 0x000fea0003800000 */
.L_x_45:
[----:B------:R-:W-:Y:S01]  /*2bd0*/  @!P0 IMAD R27, R27, R57, R0 ;  /* 0x000000391b1b8224 */ /* 0x000fe200078e0200 */
[----:B------:R-:W-:Y:S04]  /*2be0*/  BSSY B1, `(.L_x_47) ;  /* 0x0000006000017945 */ /* 0x000fe80003800000 */
[----:B------:R3:W-:Y:S01]  /*2bf0*/  @!P0 STG.E.U8 desc[UR36][R4.64+0x1], R27 ;  /* 0x0000011b04008986 */ /* 0x0007e2000c101124 */
[----:B------:R-:W-:Y:S05]  /*2c00*/  @P4 BRA `(.L_x_48) ;  /* 0x00000000000c4947 */ /* 0x000fea0003800000 */
[----:B------:R-:W1:Y:S02]  /*2c10*/  LDG.E.U8 R71, desc[UR36][R8.64+0x8] ;  /* 0x0000082408477981 */ /* 0x000e64000c1e1100 */
[----:B-1----:R-:W-:-:S05]  /*2c20*/  PRMT R3, R71, 0x8880, RZ ;  /* 0x0000888047037816 */ /* 0x002fca00000000ff */
[----:B------:R-:W-:-:S07]  /*2c30*/  IMAD R0, R3, R58, RZ ;  /* 0x0000003a03007224 */ /* 0x000fce00078e02ff */
.L_x_48:
[----:B------:R-:W-:Y:S05]  /*2c40*/  BSYNC B1 ;  /* 0x0000000000017941 */ /* 0x000fea0003800000 */
.L_x_47:
[----:B-1----:R-:W-:Y:S01]  /*2c50*/  @!P4 IMAD R3, R28, R57, R0 ;  /* 0x000000391c03c224 */ /* 0x002fe200078e0200 */
[----:B------:R-:W-:Y:S04]  /*2c60*/  BSSY B1, `(.L_x_49) ;  /* 0x0000006000017945 */ /* 0x000fe80003800000 */
[----:B------:R1:W-:Y:S01]  /*2c70*/  @!P4 STG.E.U8 desc[UR36][R6.64+0x8], R3 ;  /* 0x000008030600c986 */ /* 0x0003e2000c101124 */
[----:B------:R-:W-:Y:S05]  /*2c80*/  @P1 BRA `(.L_x_50) ;  /* 0x00000000000c1947 */ /* 0x000fea0003800000 */
[----:B------:R-:W1:Y:S02]  /*2c90*/  LDG.E.U8 R71, desc[UR36][R8.64+0x9] ;  /* 0x0000092408477981 */ /* 0x000e64000c1e1100 */
[----:B-1----:R-:W-:-:S05]  /*2ca0*/  PRMT R3, R71, 0x8880, RZ ;  /* 0x0000888047037816 */ /* 0x002fca00000000ff */
[----:B------:R-:W-:-:S07]  /*2cb0*/  IMAD R0, R3, R58, RZ ;  /* 0x0000003a03007224 */ /* 0x000fce00078e02ff */
.L_x_50:
[----:B------:R-:W-:Y:S05]  /*2cc0*/  BSYNC B1 ;  /* 0x0000000000017941 */ /* 0x000fea0003800000 */
.L_x_49:
[----:B------:R-:W-:Y:S01]  /*2cd0*/  @!P1 IMAD R29, R29, R57, R0 ;  /* 0x000000391d1d9224 */ /* 0x000fe200078e0200 */
[----:B------:R-:W-:Y:S04]  /*2ce0*/  BSSY B1, `(.L_x_51) ;  /* 0x0000006000017945 */ /* 0x000fe80003800000 */
[----:B------:R4:W-:Y:S01]  /*2cf0*/  @!P1 STG.E.U8 desc[UR36][R6.64+0x9], R29 ;  /* 0x0000091d06009986 */ /* 0x0009e2000c101124 */
[----:B------:R-:W-:Y:S05]  /*2d00*/  @P3 BRA `(.L_x_52) ;  /* 0x00000000000c3947 */ /* 0x000fea0003800000 */
[----:B------:R-:W1:Y:S02]  /*2d10*/  LDG.E.U8 R71, desc[UR36][R10.64+0x8] ;  /* 0x000008240a477981 */ /* 0x000e64000c1e1100 */
[----:B-1----:R-:W-:-:S05]  /*2d20*/  PRMT R3, R71, 0x8880, RZ ;  /* 0x0000888047037816 */ /* 0x002fca00000000ff */
[----:B------:R-:W-:-:S07]  /*2d30*/  IMAD R0, R3, R58, RZ ;  /* 0x0000003a03007224 */ /* 0x000fce00078e02ff */
.L_x_52:
[----:B------:R-:W-:Y:S05]  /*2d40*/  BSYNC B1 ;  /* 0x0000000000017941 */ /* 0x000fea0003800000 */
.L_x_51:
        /* <DEDUP_REMOVED lines=13> */
.L_x_54:
[----:B------:R-:W-:Y:S05]  /*2e20*/  BSYNC B1 ;  /* 0x0000000000017941 */ /* 0x000fea0003800000 */
.L_x_53:
[----:B------:R-:W-:Y:S01]  /*2e30*/  @!P2 IMAD R31, R31, R57, R0 ;  /* 0x000000391f1fa224 */ /* 0x000fe200078e0200 */
[----:B------:R-:W-:Y:S04]  /*2e40*/  BSSY B1, `(.L_x_55) ;  /* 0x0000006000017945 */ /* 0x000fe80003800000 */
[----:B------:R0:W-:Y:S01]  /*2e50*/  @!P2 STG.E.U8 desc[UR36][R4.64+0x9], R31 ;  /* 0x0000091f0400a986 */ /* 0x0001e2000c101124 */
[----:B------:R-:W-:Y:S05]  /*2e60*/  @P4 BRA `(.L_x_56) ;  /* 0x00000000000c4947 */ /* 0x000fea0003800000 */
[----:B------:R-:W1:Y:S02]  /*2e70*/  LDG.E.U8 R71, desc[UR36][R8.64+0x10] ;  /* 0x0000102408477981 */ /* 0x000e64000c1e1100 */
[----:B-1----:R-:W-:-:S05]  /*2e80*/  PRMT R3, R71, 0x8880, RZ ;  /* 0x0000888047037816 */ /* 0x002fca00000000ff */
[----:B------:R-:W-:-:S07]  /*2e90*/  IMAD R0, R3, R58, RZ ;  /* 0x0000003a03007224 */ /* 0x000fce00078e02ff */
.L_x_56:
[----:B------:R-:W-:Y:S05]  /*2ea0*/  BSYNC B1 ;  /* 0x0000000000017941 */ /* 0x000fea0003800000 */
.L_x_55:
[----:B-1----:R-:W-:Y:S01]  /*2eb0*/  @!P4 IMAD R3, R32, R57, R0 ;  /* 0x000000392003c224 */ /* 0x002fe200078e0200 */
[----:B------:R-:W-:Y:S04]  /*2ec0*/  BSSY B1, `(.L_x_57) ;  /* 0x0000006000017945 */ /* 0x000fe80003800000 */
[----:B------:R1:W-:Y:S01]  /*2ed0*/  @!P4 STG.E.U8 desc[UR36][R6.64+0x10], R3 ;  /* 0x000010030600c986 */ /* 0x0003e2000c101124 */
[----:B------:R-:W-:Y:S05]  /*2ee0*/  @P3 BRA `(.L_x_58) ;  /* 0x00000000000c3947 */ /* 0x000fea0003800000 */
[----:B------:R-:W1:Y:S02]  /*2ef0*/  LDG.E.U8 R71, desc[UR36][R8.64+0x11] ;  /* 0x0000112408477981 */ /* 0x000e64000c1e1100 */
[----:B-1----:R-:W-:-:S05]  /*2f00*/  PRMT R3, R71, 0x8880, RZ ;  /* 0x0000888047037816 */ /* 0x002fca00000000ff */
[----:B------:R-:W-:-:S07]  /*2f10*/  IMAD R0, R3, R58, RZ ;  /* 0x0000003a03007224 */ /* 0x000fce00078e02ff */
.L_x_58:
[----:B------:R-:W-:Y:S05]  /*2f20*/  BSYNC B1 ;  /* 0x0000000000017941 */ /* 0x000fea0003800000 */
.L_x_57:
[----:B------:R-:W-:Y:S01]  /*2f30*/  @!P3 IMAD R33, R33, R57, R0 ;  /* 0x000000392121b224 */ /* 0x000fe200078e0200 */
[----:B------:R-:W-:Y:S04]  /*2f40*/  BSSY B1, `(.L_x_59) ;  /* 0x0000006000017945 */ /* 0x000fe80003800000 */
[----:B------:R0:W-:Y:S01]  /*2f50*/  @!P3 STG.E.U8 desc[UR36][R6.64+0x11], R33 ;  /* 0x000011210600b986 */ /* 0x0001e2000c101124 */
[----:B------:R-:W-:Y:S05]  /*2f60*/  @P1 BRA `(.L_x_60) ;  /* 0x00000000000c1947 */ /* 0x000fea0003800000 */
[----:B------:R-:W1:Y:S02]  /*2f70*/  LDG.E.U8 R71, desc[UR36][R10.64+0x10] ;  /* 0x000010240a477981 */ /* 0x000e64000c1e1100 */
[----:B-1----:R-:W-:-:S05]  /*2f80*/  PRMT R3, R71, 0x8880, RZ ;  /* 0x0000888047037816 */ /* 0x002fca00000000ff */
[----:B------:R-:W-:-:S07]  /*2f90*/  IMAD R0, R3, R58, RZ ;  /* 0x0000003a03007224 */ /* 0x000fce00078e02ff */
.L_x_60:
[----:B------:R-:W-:Y:S05]  /*2fa0*/  BSYNC B1 ;  /* 0x0000000000017941 */ /* 0x000fea0003800000 */
.L_x_59:
        /* <DEDUP_REMOVED lines=13> */
.L_x_62:
[----:B------:R-:W-:Y:S05]  /*3080*/  BSYNC B1 ;  /* 0x0000000000017941 */ /* 0x000fea0003800000 */
.L_x_61:
[----:B------:R-:W-:Y:S01]  /*3090*/  @!P0 IMAD R35, R35, R57, R0 ;  /* 0x0000003923238224 */ /* 0x000fe200078e0200 */
[----:B------:R-:W-:Y:S04]  /*30a0*/  BSSY B1, `(.L_x_63) ;  /* 0x0000006000017945 */ /* 0x000fe80003800000 */
[----:B------:R0:W-:Y:S01]  /*30b0*/  @!P0 STG.E.U8 desc[UR36][R4.64+0x11], R35 ;  /* 0x0000112304008986 */ /* 0x0001e2000c101124 */
[----:B------:R-:W-:Y:S05]  /*30c0*/  @P4 BRA `(.L_x_64) ;  /* 0x00000000000c4947 */ /* 0x000fea0003800000 */
[----:B------:R-:W1:Y:S02]  /*30d0*/  LDG.E.U8 R71, desc[UR36][R8.64+0x18] ;  /* 0x0000182408477981 */ /* 0x000e64000c1e1100 */
[----:B-1----:R-:W-:-:S05]  /*30e0*/  PRMT R3, R71, 0x8880, RZ ;  /* 0x0000888047037816 */ /* 0x002fca00000000ff */
[----:B------:R-:W-:-:S07]  /*30f0*/  IMAD R0, R3, R58, RZ ;  /* 0x0000003a03007224 */ /* 0x000fce00078e02ff */
.L_x_64:
[----:B------:R-:W-:Y:S05]  /*3100*/  BSYNC B1 ;  /* 0x0000000000017941 */ /* 0x000fea0003800000 */
.L_x_63:
[----:B-1----:R-:W-:Y:S01]  /*3110*/  @!P4 IMAD R3, R36, R57, R0 ;  /* 0x000000392403c224 */ /* 0x002fe200078e0200 */
[----:B------:R-:W-:Y:S04]  /*3120*/  BSSY B1, `(.L_x_65) ;  /* 0x0000006000017945 */ /* 0x000fe80003800000 */
[----:B------:R1:W-:Y:S01]  /*3130*/  @!P4 STG.E.U8 desc[UR36][R6.64+0x18], R3 ;  /* 0x000018030600c986 */ /* 0x0003e2000c101124 */
[----:B------:R-:W-:Y:S05]  /*3140*/  @P1 BRA `(.L_x_66) ;  /* 0x00000000000c1947 */ /* 0x000fea0003800000 */
[----:B------:R-:W1:Y:S02]  /*3150*/  LDG.E.U8 R71, desc[UR36][R8.64+0x19] ;  /* 0x0000192408477981 */ /* 0x000e64000c1e1100 */
[----:B-1----:R-:W-:-:S05]  /*3160*/  PRMT R3, R71, 0x8880, RZ ;  /* 0x0000888047037816 */ /* 0x002fca00000000ff */
[----:B------:R-:W-:-:S07]  /*3170*/  IMAD R0, R3, R58, RZ ;  /* 0x0000003a03007224 */ /* 0x000fce00078e02ff */
.L_x_66:
[----:B------:R-:W-:Y:S05]  /*3180*/  BSYNC B1 ;  /* 0x0000000000017941 */ /* 0x000fea0003800000 */
.L_x_65:
[----:B------:R-:W-:Y:S01]  /*3190*/  @!P1 IMAD R37, R37, R57, R0 ;  /* 0x0000003925259224 */ /* 0x000fe200078e0200 */
[----:B------:R-:W-:Y:S04]  /*31a0*/  BSSY B1, `(.L_x_67) ;  /* 0x0000006000017945 */ /* 0x000fe80003800000 */
[----:B------:R0:W-:Y:S01]  /*31b0*/  @!P1 STG.E.U8 desc[UR36][R6.64+0x19], R37 ;  /* 0x0000192506009986 */ /* 0x0001e2000c101124 */
[----:B------:R-:W-:Y:S05]  /*31c0*/  @P3 BRA `(.L_x_68) ;  /* 0x00000000000c3947 */ /* 0x000fea0003800000 */
[----:B------:R-:W1:Y:S02]  /*31d0*/  LDG.E.U8 R71, desc[UR36][R10.64+0x18] ;  /* 0x000018240a477981 */ /* 0x000e64000c1e1100 */
[----:B-1----:R-:W-:-:S05]  /*31e0*/  PRMT R3, R71, 0x8880, RZ ;  /* 0x0000888047037816 */ /* 0x002fca00000000ff */
[----:B------:R-:W-:-:S07]  /*31f0*/  IMAD R0, R3, R58, RZ ;  /* 0x0000003a03007224 */ /* 0x000fce00078e02ff */
.L_x_68:
[----:B------:R-:W-:Y:S05]  /*3200*/  BSYNC B1 ;  /* 0x0000000000017941 */ /* 0x000fea0003800000 */
.L_x_67:
        /* <DEDUP_REMOVED lines=13> */
.L_x_70:
[----:B------:R-:W-:Y:S05]  /*32e0*/  BSYNC B1 ;  /* 0x0000000000017941 */ /* 0x000fea0003800000 */
.L_x_69:
[----:B------:R-:W-:Y:S01]  /*32f0*/  @!P2 IMAD R39, R39, R57, R0 ;  /* 0x000000392727a224 */ /* 0x000fe200078e0200 */
[----:B------:R-:W-:Y:S04]  /*3300*/  BSSY B1, `(.L_x_71) ;  /* 0x0000006000017945 */ /* 0x000fe80003800000 */
[----:B------:R0:W-:Y:S01]  /*3310*/  @!P2 STG.E.U8 desc[UR36][R4.64+0x19], R39 ;  /* 0x000019270400a986 */ /* 0x0001e2000c101124 */
[----:B------:R-:W-:Y:S05]  /*3320*/  @P4 BRA `(.L_x_72) ;  /* 0x00000000000c4947 */ /* 0x000fea0003800000 */
[----:B------:R-:W1:Y:S02]  /*3330*/  LDG.E.U8 R71, desc[UR36][R8.64+0x20] ;  /* 0x0000202408477981 */ /* 0x000e64000c1e1100 */
[----:B-1----:R-:W-:-:S05]  /*3340*/  PRMT R3, R71, 0x8880, RZ ;  /* 0x0000888047037816 */ /* 0x002fca00000000ff */
[----:B------:R-:W-:-:S07]  /*3350*/  IMAD R0, R3, R58, RZ ;  /* 0x0000003a03007224 */ /* 0x000fce00078e02ff */
.L_x_72:
[----:B------:R-:W-:Y:S05]  /*3360*/  BSYNC B1 ;  /* 0x0000000000017941 */ /* 0x000fea0003800000 */
.L_x_71:
[----:B-1----:R-:W-:Y:S01]  /*3370*/  @!P4 IMAD R3, R40, R57, R0 ;  /* 0x000000392803c224 */ /* 0x002fe200078e0200 */
[----:B------:R-:W-:Y:S04]  /*3380*/  BSSY B1, `(.L_x_73) ;  /* 0x0000006000017945 */ /* 0x000fe80003800000 */
[----:B------:R1:W-:Y:S01]  /*3390*/  @!P4 STG.E.U8 desc[UR36][R6.64+0x20], R3 ;  /* 0x000020030600c986 */ /* 0x0003e2000c101124 */
[----:B------:R-:W-:Y:S05]  /*33a0*/  @P3 BRA `(.L_x_74) ;  /* 0x00000000000c3947 */ /* 0x000fea0003800000 */
[----:B------:R-:W1:Y:S02]  /*33b0*/  LDG.E.U8 R71, desc[UR36][R8.64+0x21] ;  /* 0x0000212408477981 */ /* 0x000e64000c1e1100 */
[----:B-1----:R-:W-:-:S05]  /*33c0*/  PRMT R3, R71, 0x8880, RZ ;  /* 0x0000888047037816 */ /* 0x002fca00000000ff */
[----:B------:R-:W-:-:S07]  /*33d0*/  IMAD R0, R3, R58, RZ ;  /* 0x0000003a03007224 */ /* 0x000fce00078e02ff */
.L_x_74:
[----:B------:R-:W-:Y:S05]  /*33e0*/  BSYNC B1 ;  /* 0x0000000000017941 */ /* 0x000fea0003800000 */
.L_x_73:
[----:B------:R-:W-:Y:S01]  /*33f0*/  @!P3 IMAD R41, R41, R57, R0 ;  /* 0x000000392929b224 */ /* 0x000fe200078e0200 */
[----:B------:R-:W-:Y:S04]  /*3400*/  BSSY B1, `(.L_x_75) ;  /* 0x0000006000017945 */ /* 0x000fe80003800000 */
[----:B------:R0:W-:Y:S01]  /*3410*/  @!P3 STG.E.U8 desc[UR36][R6.64+0x21], R41 ;  /* 0x000021290600b986 */ /* 0x0001e2000c101124 */
[----:B------:R-:W-:Y:S05]  /*3420*/  @P1 BRA `(.L_x_76) ;  /* 0x00000000000c1947 */ /* 0x000fea0003800000 */
[----:B------:R-:W1:Y:S02]  /*3430*/  LDG.E.U8 R71, desc[UR36][R10.64+0x20] ;  /* 0x000020240a477981 */ /* 0x000e64000c1e1100 */
[----:B-1----:R-:W-:-:S05]  /*3440*/  PRMT R3, R71, 0x8880, RZ ;  /* 0x0000888047037816 */ /* 0x002fca00000000ff */
[----:B------:R-:W-:-:S07]  /*3450*/  IMAD R0, R3, R58, RZ ;  /* 0x0000003a03007224 */ /* 0x000fce00078e02ff */
.L_x_76:
[----:B------:R-:W-:Y:S05]  /*3460*/  BSYNC B1 ;  /* 0x0000000000017941 */ /* 0x000fea0003800000 */
.L_x_75:
        /* <DEDUP_REMOVED lines=13> */
.L_x_78:
[----:B------:R-:W-:Y:S05]  /*3540*/  BSYNC B1 ;  /* 0x0000000000017941 */ /* 0x000fea0003800000 */
.L_x_77:
[----:B------:R-:W-:Y:S01]  /*3550*/  @!P0 IMAD R43, R43, R57, R0 ;  /* 0x000000392b2b8224 */ /* 0x000fe200078e0200 */
[----:B------:R-:W-:Y:S04]  /*3560*/  BSSY B1, `(.L_x_79) ;  /* 0x0000006000017945 */ /* 0x000fe80003800000 */
[----:B------:R0:W-:Y:S01]  /*3570*/  @!P0 STG.E.U8 desc[UR36][R4.64+0x21], R43 ;  /* 0x0000212b04008986 */ /* 0x0001e2000c101124 */
[----:B------:R-:W-:Y:S05]  /*3580*/  @P4 BRA `(.L_x_80) ;  /* 0x00000000000c4947 */ /* 0x000fea0003800000 */
[----:B------:R-:W1:Y:S02]  /*3590*/  LDG.E.U8 R71, desc[UR36][R8.64+0x28] ;  /* 0x0000282408477981 */ /* 0x000e64000c1e1100 */
[----:B-1----:R-:W-:-:S05]  /*35a0*/  PRMT R3, R71, 0x8880, RZ ;  /* 0x0000888047037816 */ /* 0x002fca00000000ff */
[----:B------:R-:W-:-:S07]  /*35b0*/  IMAD R0, R3, R58, RZ ;  /* 0x0000003a03007224 */ /* 0x000fce00078e02ff */
.L_x_80:
[----:B------:R-:W-:Y:S05]  /*35c0*/  BSYNC B1 ;  /* 0x0000000000017941 */ /* 0x000fea0003800000 */
.L_x_79:
[----:B-1----:R-:W-:Y:S01]  /*35d0*/  @!P4 IMAD R3, R44, R57, R0 ;  /* 0x000000392c03c224 */ /* 0x002fe200078e0200 */
[----:B------:R-:W-:Y:S04]  /*35e0*/  BSSY B1, `(.L_x_81) ;  /* 0x0000006000017945 */ /* 0x000fe80003800000 */
[----:B------:R1:W-:Y:S01]  /*35f0*/  @!P4 STG.E.U8 desc[UR36][R6.64+0x28], R3 ;  /* 0x000028030600c986 */ /* 0x0003e2000c101124 */
[----:B------:R-:W-:Y:S05]  /*3600*/  @P1 BRA `(.L_x_82) ;  /* 0x00000000000c1947 */ /* 0x000fea0003800000 */
[----:B------:R-:W1:Y:S02]  /*3610*/  LDG.E.U8 R71, desc[UR36][R8.64+0x29] ;  /* 0x0000292408477981 */ /* 0x000e64000c1e1100 */
[----:B-1----:R-:W-:-:S05]  /*3620*/  PRMT R3, R71, 0x8880, RZ ;  /* 0x0000888047037816 */ /* 0x002fca00000000ff */
[----:B------:R-:W-:-:S07]  /*3630*/  IMAD R0, R3, R58, RZ ;  /* 0x0000003a03007224 */ /* 0x000fce00078e02ff */
.L_x_82:
[----:B------:R-:W-:Y:S05]  /*3640*/  BSYNC B1 ;  /* 0x0000000000017941 */ /* 0x000fea0003800000 */
.L_x_81:
[----:B------:R-:W-:Y:S01]  /*3650*/  @!P1 IMAD R45, R45, R57, R0 ;  /* 0x000000392d2d9224 */ /* 0x000fe200078e0200 */
[----:B------:R-:W-:Y:S04]  /*3660*/  BSSY B1, `(.L_x_83) ;  /* 0x0000006000017945 */ /* 0x000fe80003800000 */
[----:B------:R0:W-:Y:S01]  /*3670*/  @!P1 STG.E.U8 desc[UR36][R6.64+0x29], R45 ;  /* 0x0000292d06009986 */ /* 0x0001e2000c101124 */
[----:B------:R-:W-:Y:S05]  /*3680*/  @P3 BRA `(.L_x_84) ;  /* 0x00000000000c3947 */ /* 0x000fea0003800000 */
[----:B------:R-:W1:Y:S02]  /*3690*/  LDG.E.U8 R71, desc[UR36][R10.64+0x28] ;  /* 0x000028240a477981 */ /* 0x000e64000c1e1100 */
[----:B-1----:R-:W-:-:S05]  /*36a0*/  PRMT R3, R71, 0x8880, RZ ;  /* 0x0000888047037816 */ /* 0x002fca00000000ff */
[----:B------:R-:W-:-:S07]  /*36b0*/  IMAD R0, R3, R58, RZ ;  /* 0x0000003a03007224 */ /* 0x000fce00078e02ff */
.L_x_84:
[----:B------:R-:W-:Y:S05]  /*36c0*/  BSYNC B1 ;  /* 0x0000000000017941 */ /* 0x000fea0003800000 */
.L_x_83:
        /* <DEDUP_REMOVED lines=13> */
.L_x_86:
[----:B------:R-:W-:Y:S05]  /*37a0*/  BSYNC B1 ;  /* 0x0000000000017941 */ /* 0x000fea0003800000 */
.L_x_85:
[----:B------:R-:W-:Y:S01]  /*37b0*/  @!P2 IMAD R47, R47, R57, R0 ;  /* 0x000000392f2fa224 */ /* 0x000fe200078e0200 */
[----:B------:R-:W-:Y:S04]  /*37c0*/  BSSY B1, `(.L_x_87) ;  /* 0x0000006000017945 */ /* 0x000fe80003800000 */
[----:B------:R0:W-:Y:S01]  /*37d0*/  @!P2 STG.E.U8 desc[UR36][R4.64+0x29], R47 ;  /* 0x0000292f0400a986 */ /* 0x0001e2000c101124 */
[----:B------:R-:W-:Y:S05]  /*37e0*/  @P4 BRA `(.L_x_88) ;  /* 0x00000000000c4947 */ /* 0x000fea0003800000 */
[----:B------:R-:W1:Y:S02]  /*37f0*/  LDG.E.U8 R71, desc[UR36][R8.64+0x30] ;  /* 0x0000302408477981 */ /* 0x000e64000c1e1100 */
[----:B-1----:R-:W-:-:S05]  /*3800*/  PRMT R3, R71, 0x8880, RZ ;  /* 0x0000888047037816 */ /* 0x002fca00000000ff */
[----:B------:R-:W-:-:S07]  /*3810*/  IMAD R0, R3, R58, RZ ;  /* 0x0000003a03007224 */ /* 0x000fce00078e02ff */
.L_x_88:
[----:B------:R-:W-:Y:S05]  /*3820*/  BSYNC B1 ;  /* 0x0000000000017941 */ /* 0x000fea0003800000 */
.L_x_87:
[----:B-1----:R-:W-:Y:S01]  /*3830*/  @!P4 IMAD R3, R48, R57, R0 ;  /* 0x000000393003c224 */ /* 0x002fe200078e0200 */
[----:B------:R-:W-:Y:S04]  /*3840*/  BSSY B1, `(.L_x_89) ;  /* 0x0000006000017945 */ /* 0x000fe80003800000 */
[----:B------:R1:W-:Y:S01]  /*3850*/  @!P4 STG.E.U8 desc[UR36][R6.64+0x30], R3 ;  /* 0x000030030600c986 */ /* 0x0003e2000c101124 */
[----:B------:R-:W-:Y:S05]  /*3860*/  @P3 BRA `(.L_x_90) ;  /* 0x00000000000c3947 */ /* 0x000fea0003800000 */
[----:B------:R-:W1:Y:S02]  /*3870*/  LDG.E.U8 R71, desc[UR36][R8.64+0x31] ;  /* 0x0000312408477981 */ /* 0x000e64000c1e1100 */
[----:B-1----:R-:W-:-:S05]  /*3880*/  PRMT R3, R71, 0x8880, RZ ;  /* 0x0000888047037816 */ /* 0x002fca00000000ff */
[----:B------:R-:W-:-:S07]  /*3890*/  IMAD R0, R3, R58, RZ ;  /* 0x0000003a03007224 */ /* 0x000fce00078e02ff */
.L_x_90:
[----:B------:R-:W-:Y:S05]  /*38a0*/  BSYNC B1 ;  /* 0x0000000000017941 */ /* 0x000fea0003800000 */
.L_x_89:
[----:B------:R-:W-:Y:S01]  /*38b0*/  @!P3 IMAD R49, R49, R57, R0 ;  /* 0x000000393131b224 */ /* 0x000fe200078e0200 */
[----:B------:R-:W-:Y:S04]  /*38c0*/  BSSY B1, `(.L_x_91) ;  /* 0x0000006000017945 */ /* 0x000fe80003800000 */
[----:B------:R0:W-:Y:S01]  /*38d0*/  @!P3 STG.E.U8 desc[UR36][R6.64+0x31], R49 ;  /* 0x000031310600b986 */ /* 0x0001e2000c101124 */
[----:B------:R-:W-:Y:S05]  /*38e0*/  @P1 BRA `(.L_x_92) ;  /* 0x00000000000c1947 */ /* 0x000fea0003800000 */
[----:B------:R-:W1:Y:S02]  /*38f0*/  LDG.E.U8 R71, desc[UR36][R10.64+0x30] ;  /* 0x000030240a477981 */ /* 0x000e64000c1e1100 */
[----:B-1----:R-:W-:-:S05]  /*3900*/  PRMT R3, R71, 0x8880, RZ ;  /* 0x0000888047037816 */ /* 0x002fca00000000ff */
[----:B------:R-:W-:-:S07]  /*3910*/  IMAD R0, R3, R58, RZ ;  /* 0x0000003a03007224 */ /* 0x000fce00078e02ff */
.L_x_92:
[----:B------:R-:W-:Y:S05]  /*3920*/  BSYNC B1 ;  /* 0x0000000000017941 */ /* 0x000fea0003800000 */
.L_x_91:
        /* <DEDUP_REMOVED lines=13> */
.L_x_94:
[----:B------:R-:W-:Y:S05]  /*3a00*/  BSYNC B1 ;  /* 0x0000000000017941 */ /* 0x000fea0003800000 */
.L_x_93:
[----:B------:R-:W-:Y:S01]  /*3a10*/  @!P0 IMAD R51, R51, R57, R0 ;  /* 0x0000003933338224 */ /* 0x000fe200078e0200 */
[----:B------:R-:W-:Y:S04]  /*3a20*/  BSSY B1, `(.L_x_95) ;  /* 0x0000006000017945 */ /* 0x000fe80003800000 */
[----:B------:R0:W-:Y:S01]  /*3a30*/  @!P0 STG.E.U8 desc[UR36][R4.64+0x31], R51 ;  /* 0x0000313304008986 */ /* 0x0001e2000c101124 */
[----:B------:R-:W-:Y:S05]  /*3a40*/  @P4 BRA `(.L_x_96) ;  /* 0x00000000000c4947 */ /* 0x000fea0003800000 */
[----:B------:R-:W1:Y:S02]  /*3a50*/  LDG.E.U8 R71, desc[UR36][R8.64+0x38] ;  /* 0x0000382408477981 */ /* 0x000e64000c1e1100 */
[----:B-1----:R-:W-:-:S05]  /*3a60*/  PRMT R3, R71, 0x8880, RZ ;  /* 0x0000888047037816 */ /* 0x002fca00000000ff */
[----:B------:R-:W-:-:S07]  /*3a70*/  IMAD R0, R3, R58, RZ ;  /* 0x0000003a03007224 */ /* 0x000fce00078e02ff */
.L_x_96:
[----:B------:R-:W-:Y:S05]  /*3a80*/  BSYNC B1 ;  /* 0x0000000000017941 */ /* 0x000fea0003800000 */
.L_x_95:
[----:B-1----:R-:W-:Y:S01]  /*3a90*/  @!P4 IMAD R3, R52, R57, R0 ;  /* 0x000000393403c224 */ /* 0x002fe200078e0200 */
[----:B------:R-:W-:Y:S04]  /*3aa0*/  BSSY B1, `(.L_x_97) ;  /* 0x0000006000017945 */ /* 0x000fe80003800000 */
[----:B------:R1:W-:Y:S01]  /*3ab0*/  @!P4 STG.E.U8 desc[UR36][R6.64+0x38], R3 ;  /* 0x000038030600c986 */ /* 0x0003e2000c101124 */
[----:B------:R-:W-:Y:S05]  /*3ac0*/  @P1 BRA `(.L_x_98) ;  /* 0x00000000000c1947 */ /* 0x000fea0003800000 */
[----:B------:R-:W1:Y:S02]  /*3ad0*/  LDG.E.U8 R71, desc[UR36][R8.64+0x39] ;  /* 0x0000392408477981 */ /* 0x000e64000c1e1100 */
[----:B-1----:R-:W-:-:S05]  /*3ae0*/  PRMT R3, R71, 0x8880, RZ ;  /* 0x0000888047037816 */ /* 0x002fca00000000ff */
[----:B------:R-:W-:-:S07]  /*3af0*/  IMAD R0, R3, R58, RZ ;  /* 0x0000003a03007224 */ /* 0x000fce00078e02ff */
.L_x_98:
[----:B------:R-:W-:Y:S05]  /*3b00*/  BSYNC B1 ;  /* 0x0000000000017941 */ /* 0x000fea0003800000 */
.L_x_97:
[----:B------:R-:W-:Y:S01]  /*3b10*/  @!P1 IMAD R53, R53, R57, R0 ;  /* 0x0000003935359224 */ /* 0x000fe200078e0200 */
[----:B------:R-:W-:Y:S04]  /*3b20*/  BSSY B1, `(.L_x_99) ;  /* 0x0000006000017945 */ /* 0x000fe80003800000 */
[----:B------:R0:W-:Y:S01]  /*3b30*/  @!P1 STG.E.U8 desc[UR36][R6.64+0x39], R53 ;  /* 0x0000393506009986 */ /* 0x0001e2000c101124 */
[----:B------:R-:W-:Y:S05]  /*3b40*/  @P3 BRA `(.L_x_100) ;  /* 0x00000000000c3947 */ /* 0x000fea0003800000 */
[----:B------:R-:W1:Y:S02]  /*3b50*/  LDG.E.U8 R71, desc[UR36][R10.64+0x38] ;  /* 0x000038240a477981 */ /* 0x000e64000c1e1100 */
[----:B-1----:R-:W-:-:S05]  /*3b60*/  PRMT R3, R71, 0x8880, RZ ;  /* 0x0000888047037816 */ /* 0x002fca00000000ff */
[----:B------:R-:W-:-:S07]  /*3b70*/  IMAD R0, R3, R58, RZ ;  /* 0x0000003a03007224 */ /* 0x000fce00078e02ff */
.L_x_100:
[----:B------:R-:W-:Y:S05]  /*3b80*/  BSYNC B1 ;  /* 0x0000000000017941 */ /* 0x000fea0003800000 */
.L_x_99:
[----:B-1----:R-:W-:Y:S01]  /*3b90*/  @!P3 IMAD R3, R54, R57, R0 ;  /* 0x000000393603b224 */ /* 0x002fe200078e0200 */
[----:B------:R-:W-:Y:S01]  /*3ba0*/  ISETP.LT.OR P2, PT, R19, 0x9, !P2 ;  /* 0x000000091300780c */ /* 0x000fe20005741670 */
[----:B------:R-:W-:Y:S03]  /*3bb0*/  BSSY B1, `(.L_x_101) ;  /* 0x0000006000017945 */ /* 0x000fe60003800000 */
[----:B------:R1:W-:Y:S09]  /*3bc0*/  @!P3 STG.E.U8 desc[UR36][R4.64+0x38], R3 ;  /* 0x000038030400b986 */ /* 0x0003f2000c101124 */
[----:B------:R-:W-:Y:S05]  /*3bd0*/  @P2 BRA `(.L_x_102) ;  /* 0x00000000000c2947 */ /* 0x000fea0003800000 */
[----:B------:R-:W1:Y:S02]  /*3be0*/  LDG.E.U8 R71, desc[UR36][R10.64+0x39] ;  /* 0x000039240a477981 */ /* 0x000e64000c1e1100 */
[----:B-1----:R-:W-:-:S05]  /*3bf0*/  PRMT R3, R71, 0x8880, RZ ;  /* 0x0000888047037816 */ /* 0x002fca00000000ff */
[----:B------:R-:W-:-:S07]  /*3c00*/  IMAD R0, R3, R58, RZ ;  /* 0x0000003a03007224 */ /* 0x000fce00078e02ff */
.L_x_102:
[----:B------:R-:W-:Y:S05]  /*3c10*/  BSYNC B1 ;  /* 0x0000000000017941 */ /* 0x000fea0003800000 */
.L_x_101:
[----:B------:R-:W-:Y:S01]  /*3c20*/  IMAD R55, R55, R57, R0 ;  /* 0x0000003937377224 */ /* 0x000fe200078e0200 */
[----:B------:R-:W-:Y:S06]  /*3c30*/  @P2 BRA `(.L_x_103) ;  /* 0x0000000400c82947 */ /* 0x000fec0003800000 */
[----:B------:R0:W-:Y:S01]  /*3c40*/  STG.E.U8 desc[UR36][R4.64+0x39], R55 ;  /* 0x0000393704007986 */ /* 0x0001e2000c101124 */
[----:B------:R-:W-:Y:S05]  /*3c50*/  BRA `(.L_x_103) ;  /* 0x0000000400c07947 */ /* 0x000fea0003800000 */
.L_x_38:
[C---:B------:R-:W-:Y:S02]  /*3c60*/  ISETP.GE.AND P0, PT, R22.reuse, 0x2, PT ;  /* 0x000000021600780c */ /* 0x040fe40003f06270 */
[----:B------:R-:W-:Y:S02]  /*3c70*/  ISETP.GE.AND P2, PT, R22, 0x1, PT ;  /* 0x000000011600780c */ /* 0x000fe40003f46270 */
[C---:B------:R-:W-:Y:S02]  /*3c80*/  ISETP.LT.OR P3, PT, R19.reuse, 0x1, !P0 ;  /* 0x000000011300780c */ /* 0x040fe40004761670 */
[C---:B------:R-:W-:Y:S02]  /*3c90*/  ISETP.LT.OR P1, PT, R19.reuse, 0x1, !P2 ;  /* 0x000000011300780c */ /* 0x040fe40005721670 */
[C---:B------:R-:W-:Y:S02]  /*3ca0*/  ISETP.LT.OR P2, PT, R19.reuse, 0x9, !P2 ;  /* 0x000000091300780c */ /* 0x040fe40005741670 */
[----:B------:R-:W-:-:S07]  /*3cb0*/  ISETP.LT.OR P0, PT, R19, 0x9, !P0 ;  /* 0x000000091300780c */ /* 0x000fce0004701670 */
[-C--:B------:R-:W-:Y:S02]  /*3cc0*/  @!P3 IMAD R25, R25, R57.reuse, RZ ;  /* 0x000000391919b224 */ /* 0x080fe400078e02ff */
[-C--:B------:R-:W-:Y:S02]  /*3cd0*/  @!P1 IMAD R3, R24, R57.reuse, RZ ;  /* 0x0000003918039224 */ /* 0x080fe400078e02ff */
[-C--:B------:R-:W-:Y:S01]  /*3ce0*/  @!P2 IMAD R9, R26, R57.reuse, RZ ;  /* 0x000000391a09a224 */ /* 0x080fe200078e02ff */
[----:B------:R-:W-:Y:S01]  /*3cf0*/  @!P3 STG.E.U8 desc[UR36][R6.64+0x1], R25 ;  /* 0x000001190600b986 */ /* 0x000fe2000c101124 */
[C---:B------:R-:W-:Y:S01]  /*3d00*/  ISETP.GE.AND P3, PT, R22.reuse, 0x9, PT ;  /* 0x000000091600780c */ /* 0x040fe20003f66270 */
[----:B------:R-:W-:Y:S02]  /*3d10*/  @!P0 IMAD R27, R27, R57, RZ ;  /* 0x000000391b1b8224 */ /* 0x000fe400078e02ff */
[----:B------:R0:W-:Y:S01]  /*3d20*/  @!P1 STG.E.U8 desc[UR36][R6.64], R3 ;  /* 0x0000000306009986 */ /* 0x0001e2000c101124 */
[----:B------:R-:W-:-:S03]  /*3d30*/  ISETP.GE.AND P1, PT, R22, 0xa, PT ;  /* 0x0000000a1600780c */ /* 0x000fc60003f26270 */
[----:B------:R1:W-:Y:S01]  /*3d40*/  @!P2 STG.E.U8 desc[UR36][R4.64], R9 ;  /* 0x000000090400a986 */ /* 0x0003e2000c101124 */
[C---:B------:R-:W-:Y:S02]  /*3d50*/  ISETP.LT.OR P2, PT, R19.reuse, 0x1, !P3 ;  /* 0x000000011300780c */ /* 0x040fe40005f41670 */
[C---:B------:R-:W-:Y:S01]  /*3d60*/  ISETP.LT.OR P4, PT, R19.reuse, 0x1, !P1 ;  /* 0x000000011300780c */ /* 0x040fe20004f81670 */
[----:B------:R-:W-:Y:S01]  /*3d70*/  @!P0 STG.E.U8 desc[UR36][R4.64+0x1], R27 ;  /* 0x0000011b04008986 */ /* 0x000fe2000c101124 */
[C---:B------:R-:W-:Y:S02]  /*3d80*/  ISETP.LT.OR P3, PT, R19.reuse, 0x9, !P3 ;  /* 0x000000091300780c */ /* 0x040fe40005f61670 */
[----:B------:R-:W-:Y:S02]  /*3d90*/  ISETP.GE.AND P0, PT, R22, 0x12, PT ;  /* 0x000000121600780c */ /* 0x000fe40003f06270 */
[----:B------:R-:W-:-:S05]  /*3da0*/  ISETP.LT.OR P1, PT, R19, 0x9, !P1 ;  /* 0x000000091300780c */ /* 0x000fca0004f21670 */
[-C--:B------:R-:W-:Y:S02]  /*3db0*/  @!P2 IMAD R11, R28, R57.reuse, RZ ;  /* 0x000000391c0ba224 */ /* 0x080fe400078e02ff */
[-C--:B------:R-:W-:Y:S02]  /*3dc0*/  @!P4 IMAD R29, R29, R57.reuse, RZ ;  /* 0x000000391d1dc224 */ /* 0x080fe400078e02ff */
[-C--:B0-----:R-:W-:Y:S01]  /*3dd0*/  @!P3 IMAD R3, R30, R57.reuse, RZ ;  /* 0x000000391e03b224 */ /* 0x081fe200078e02ff */
[----:B------:R0:W-:Y:S01]  /*3de0*/  @!P2 STG.E.U8 desc[UR36][R6.64+0x8], R11 ;  /* 0x0000080b0600a986 */ /* 0x0001e2000c101124 */
[----:B------:R-:W-:Y:S02]  /*3df0*/  ISETP.GE.AND P2, PT, R22, 0x11, PT ;  /* 0x000000111600780c */ /* 0x000fe40003f46270 */
[----:B------:R-:W-:Y:S01]  /*3e00*/  @!P1 IMAD R31, R31, R57, RZ ;  /* 0x000000391f1f9224 */ /* 0x000fe200078e02ff */
[----:B------:R-:W-:Y:S01]  /*3e10*/  @!P4 STG.E.U8 desc[UR36][R6.64+0x9], R29 ;  /* 0x0000091d0600c986 */ /* 0x000fe2000c101124 */
[----:B------:R-:W-:-:S02]  /*3e20*/  ISETP.LT.OR P4, PT, R19, 0x1, !P0 ;  /* 0x000000011300780c */ /* 0x000fc40004781670 */
[C---:B------:R-:W-:Y:S01]  /*3e30*/  ISETP.LT.OR P0, PT, R19.reuse, 0x9, !P0 ;  /* 0x000000091300780c */ /* 0x040fe20004701670 */
[----:B------:R2:W-:Y:S01]  /*3e40*/  @!P3 STG.E.U8 desc[UR36][R4.64+0x8], R3 ;  /* 0x000008030400b986 */ /* 0x0005e2000c101124 */
[C---:B------:R-:W-:Y:S02]  /*3e50*/  ISETP.LT.OR P3, PT, R19.reuse, 0x1, !P2 ;  /* 0x000000011300780c */ /* 0x040fe40005761670 */
[----:B------:R-:W-:Y:S01]  /*3e60*/  ISETP.LT.OR P2, PT, R19, 0x9, !P2 ;  /* 0x000000091300780c */ /* 0x000fe20005741670 */
[----:B------:R-:W-:Y:S01]  /*3e70*/  @!P1 STG.E.U8 desc[UR36][R4.64+0x9], R31 ;  /* 0x0000091f04009986 */ /* 0x000fe2000c101124 */
[----:B------:R-:W-:-:S05]  /*3e80*/  ISETP.GE.AND P1, PT, R22, 0x1a, PT ;  /* 0x0000001a1600780c */ /* 0x000fca0003f26270 */
[-C--:B------:R-:W-:Y:S02]  /*3e90*/  @!P4 IMAD R33, R33, R57.reuse, RZ ;  /* 0x000000392121c224 */ /* 0x080fe400078e02ff */
[-C--:B------:R-:W-:Y:S02]  /*3ea0*/  @!P0 IMAD R35, R35, R57.reuse, RZ ;  /* 0x0000003923238224 */ /* 0x080fe400078e02ff */
[-C--:B-1----:R-:W-:Y:S01]  /*3eb0*/  @!P3 IMAD R9, R32, R57.reuse, RZ ;  /* 0x000000392009b224 */ /* 0x082fe200078e02ff */
[----:B------:R-:W-:Y:S01]  /*3ec0*/  @!P4 STG.E.U8 desc[UR36][R6.64+0x11], R33 ;  /* 0x000011210600c986 */ /* 0x000fe2000c101124 */
[----:B0-----:R-:W-:Y:S01]  /*3ed0*/  @!P2 IMAD R11, R34, R57, RZ ;  /* 0x00000039220ba224 */ /* 0x001fe200078e02ff */
[----:B------:R-:W-:Y:S02]  /*3ee0*/  ISETP.LT.OR P4, PT, R19, 0x1, !P1 ;  /* 0x000000011300780c */ /* 0x000fe40004f81670 */
[----:B------:R0:W-:Y:S01]  /*3ef0*/  @!P3 STG.E.U8 desc[UR36][R6.64+0x10], R9 ;  /* 0x000010090600b986 */ /* 0x0001e2000c101124 */
[----:B------:R-:W-:-:S02]  /*3f00*/  ISETP.GE.AND P3, PT, R22, 0x19, PT ;  /* 0x000000191600780c */ /* 0x000fc40003f66270 */
[C---:B------:R-:W-:Y:S01]  /*3f10*/  ISETP.LT.OR P1, PT, R19.reuse, 0x9, !P1 ;  /* 0x000000091300780c */ /* 0x040fe20004f21670 */
[----:B------:R1:W-:Y:S01]  /*3f20*/  @!P2 STG.E.U8 desc[UR36][R4.64+0x10], R11 ;  /* 0x0000100b0400a986 */ /* 0x0003e2000c101124 */
[C---:B------:R-:W-:Y:S02]  /*3f30*/  ISETP.LT.OR P2, PT, R19.reuse, 0x1, !P3 ;  /* 0x000000011300780c */ /* 0x040fe40005f41670 */
[----:B------:R-:W-:Y:S01]  /*3f40*/  ISETP.LT.OR P3, PT, R19, 0x9, !P3 ;  /* 0x000000091300780c */ /* 0x000fe20005f61670 */
[----:B------:R-:W-:Y:S01]  /*3f50*/  @!P0 STG.E.U8 desc[UR36][R4.64+0x11], R35 ;  /* 0x0000112304008986 */ /* 0x000fe2000c101124 */
[----:B------:R-:W-:Y:S02]  /*3f60*/  ISETP.GE.AND P0, PT, R22, 0x22, PT ;  /* 0x000000221600780c */ /* 0x000fe40003f06270 */
[----:B------:R-:W-:-:S05]  /*3f70*/  @!P4 IMAD R37, R37, R57, RZ ;  /* 0x000000392525c224 */ /* 0x000fca00078e02ff */
[----:B------:R-:W-:Y:S01]  /*3f80*/  @!P4 STG.E.U8 desc[UR36][R6.64+0x19], R37 ;  /* 0x000019250600c986 */ /* 0x000fe2000c101124 */
[-C--:B------:R-:W-:Y:S02]  /*3f90*/  @!P1 IMAD R39, R39, R57.reuse, RZ ;  /* 0x0000003927279224 */ /* 0x080fe400078e02ff */
[-C--:B--2---:R-:W-:Y:S02]  /*3fa0*/  @!P2 IMAD R3, R36, R57.reuse, RZ ;  /* 0x000000392403a224 */ /* 0x084fe400078e02ff */
[----:B0-----:R-:W-:-:S03]  /*3fb0*/  @!P3 IMAD R9, R38, R57, RZ ;  /* 0x000000392609b224 */ /* 0x001fc600078e02ff */
[----:B------:R0:W-:Y:S01]  /*3fc0*/  @!P2 STG.E.U8 desc[UR36][R6.64+0x18], R3 ;  /* 0x000018030600a986 */ /* 0x0001e2000c101124 */
[----:B------:R-:W-:-:S03]  /*3fd0*/  ISETP.GE.AND P2, PT, R22, 0x21, PT ;  /* 0x000000211600780c */ /* 0x000fc60003f46270 */
[----:B------:R2:W-:Y:S01]  /*3fe0*/  @!P3 STG.E.U8 desc[UR36][R4.64+0x18], R9 ;  /* 0x000018090400b986 */ /* 0x0005e2000c101124 */
[C---:B------:R-:W-:Y:S02]  /*3ff0*/  ISETP.LT.OR P3, PT, R19.reuse, 0x1, !P0 ;  /* 0x000000011300780c */ /* 0x040fe40004761670 */
[C---:B------:R-:W-:Y:S01]  /*4000*/  ISETP.LT.OR P4, PT, R19.reuse, 0x1, !P2 ;  /* 0x000000011300780c */ /* 0x040fe20005781670 */
[----:B------:R-:W-:Y:S01]  /*4010*/  @!P1 STG.E.U8 desc[UR36][R4.64+0x19], R39 ;  /* 0x0000192704009986 */ /* 0x000fe2000c101124 */
[----:B------:R-:W-:Y:S02]  /*4020*/  ISETP.LT.OR P2, PT, R19, 0x9, !P2 ;  /* 0x000000091300780c */ /* 0x000fe40005741670 */
[----:B------:R-:W-:-:S07]  /*4030*/  ISETP.GE.AND P1, PT, R22, 0x29, PT ;  /* 0x000000291600780c */ /* 0x000fce0003f26270 */
[-C--:B------:R-:W-:Y:S02]  /*4040*/  @!P3 IMAD R41, R41, R57.reuse, RZ ;  /* 0x000000392929b224 */ /* 0x080fe400078e02ff */
[-C--:B-1----:R-:W-:Y:S02]  /*4050*/  @!P4 IMAD R11, R40, R57.reuse, RZ ;  /* 0x00000039280bc224 */ /* 0x082fe400078e02ff */
[----:B0-----:R-:W-:Y:S01]  /*4060*/  @!P2 IMAD R3, R42, R57, RZ ;  /* 0x000000392a03a224 */ /* 0x001fe200078e02ff */
[----:B------:R-:W-:Y:S01]  /*4070*/  @!P3 STG.E.U8 desc[UR36][R6.64+0x21], R41 ;  /* 0x000021290600b986 */ /* 0x000fe2000c101124 */
[C---:B------:R-:W-:Y:S02]  /*4080*/  ISETP.LT.OR P3, PT, R19.reuse, 0x9, !P0 ;  /* 0x000000091300780c */ /* 0x040fe40004761670 */
[----:B------:R-:W-:Y:S01]  /*4090*/  ISETP.GE.AND P0, PT, R22, 0x2a, PT ;  /* 0x0000002a1600780c */ /* 0x000fe20003f06270 */
[----:B------:R0:W-:Y:S01]  /*40a0*/  @!P4 STG.E.U8 desc[UR36][R6.64+0x20], R11 ;  /* 0x0000200b0600c986 */ /* 0x0001e2000c101124 */
[----:B------:R-:W-:-:S02]  /*40b0*/  ISETP.LT.OR P4, PT, R19, 0x1, !P1 ;  /* 0x000000011300780c */ /* 0x000fc40004f81670 */
[C---:B------:R-:W-:Y:S01]  /*40c0*/  ISETP.LT.OR P1, PT, R19.reuse, 0x9, !P1 ;  /* 0x000000091300780c */ /* 0x040fe20004f21670 */
[----:B------:R1:W-:Y:S01]  /*40d0*/  @!P2 STG.E.U8 desc[UR36][R4.64+0x20], R3 ;  /* 0x000020030400a986 */ /* 0x0003e2000c101124 */
[C---:B------:R-:W-:Y:S02]  /*40e0*/  ISETP.LT.OR P2, PT, R19.reuse, 0x1, !P0 ;  /* 0x000000011300780c */ /* 0x040fe40004741670 */
[----:B------:R-:W-:-:S03]  /*40f0*/  ISETP.LT.OR P0, PT, R19, 0x9, !P0 ;  /* 0x000000091300780c */ /* 0x000fc60004701670 */
[----:B------:R-:W-:-:S04]  /*4100*/  @!P3 IMAD R43, R43, R57, RZ ;  /* 0x000000392b2bb224 */ /* 0x000fc800078e02ff */
[-C--:B--2---:R-:W-:Y:S01]  /*4110*/  @!P4 IMAD R9, R44, R57.reuse, RZ ;  /* 0x000000392c09c224 */ /* 0x084fe200078e02ff */
[----:B------:R-:W-:Y:S01]  /*4120*/  @!P3 STG.E.U8 desc[UR36][R4.64+0x21], R43 ;  /* 0x0000212b0400b986 */ /* 0x000fe2000c101124 */
[----:B------:R-:W-:Y:S01]  /*4130*/  ISETP.GE.AND P3, PT, R22, 0x31, PT ;  /* 0x000000311600780c */ /* 0x000fe20003f66270 */
[-C--:B0-----:R-:W-:Y:S02]  /*4140*/  @!P1 IMAD R11, R46, R57.reuse, RZ ;  /* 0x000000392e0b9224 */ /* 0x081fe400078e02ff */
[-C--:B------:R-:W-:Y:S01]  /*4150*/  @!P2 IMAD R45, R45, R57.reuse, RZ ;  /* 0x000000392d2da224 */ /* 0x080fe200078e02ff */
[----:B------:R0:W-:Y:S01]  /*4160*/  @!P4 STG.E.U8 desc[UR36][R6.64+0x28], R9 ;  /* 0x000028090600c986 */ /* 0x0001e2000c101124 */
[----:B------:R-:W-:Y:S01]  /*4170*/  ISETP.LT.OR P4, PT, R19, 0x1, !P3 ;  /* 0x000000011300780c */ /* 0x000fe20005f81670 */
[----:B------:R-:W-:Y:S01]  /*4180*/  @!P0 IMAD R47, R47, R57, RZ ;  /* 0x000000392f2f8224 */ /* 0x000fe200078e02ff */
[----:B------:R-:W-:Y:S01]  /*4190*/  ISETP.LT.OR P3, PT, R19, 0x9, !P3 ;  /* 0x000000091300780c */ /* 0x000fe20005f61670 */
[----:B------:R-:W-:Y:S01]  /*41a0*/  @!P2 STG.E.U8 desc[UR36][R6.64+0x29], R45 ;  /* 0x0000292d0600a986 */ /* 0x000fe2000c101124 */
[----:B------:R-:W-:-:S03]  /*41b0*/  ISETP.GE.AND P2, PT, R22, 0x32, PT ;  /* 0x000000321600780c */ /* 0x000fc60003f46270 */
[----:B------:R-:W-:Y:S01]  /*41c0*/  @!P1 STG.E.U8 desc[UR36][R4.64+0x28], R11 ;  /* 0x0000280b04009986 */ /* 0x000fe2000c101124 */
[C---:B------:R-:W-:Y:S02]  /*41d0*/  ISETP.LT.OR P1, PT, R19.reuse, 0x1, !P2 ;  /* 0x000000011300780c */ /* 0x040fe40005721670 */
[----:B------:R-:W-:Y:S01]  /*41e0*/  ISETP.LT.OR P2, PT, R19, 0x9, !P2 ;  /* 0x000000091300780c */ /* 0x000fe20005741670 */
[----:B------:R-:W-:Y:S01]  /*41f0*/  @!P0 STG.E.U8 desc[UR36][R4.64+0x29], R47 ;  /* 0x0000292f04008986 */ /* 0x000fe2000c101124 */
[----:B------:R-:W-:Y:S01]  /*4200*/  ISETP.GE.AND P0, PT, R22, 0x3a, PT ;  /* 0x0000003a1600780c */ /* 0x000fe20003f06270 */
[-C--:B-1----:R-:W-:Y:S02]  /*4210*/  @!P4 IMAD R3, R48, R57.reuse, RZ ;  /* 0x000000393003c224 */ /* 0x082fe400078e02ff */
[----:B0-----:R-:W-:-:S03]  /*4220*/  @!P3 IMAD R9, R50, R57, RZ ;  /* 0x000000393209b224 */ /* 0x001fc600078e02ff */
[----:B------:R0:W-:Y:S01]  /*4230*/  @!P4 STG.E.U8 desc[UR36][R6.64+0x30], R3 ;  /* 0x000030030600c986 */ /* 0x0001e2000c101124 */
[----:B------:R-:W-:Y:S02]  /*4240*/  ISETP.GE.AND P4, PT, R22, 0x39, PT ;  /* 0x000000391600780c */ /* 0x000fe40003f86270 */
[-C--:B------:R-:W-:Y:S02]  /*4250*/  @!P1 IMAD R49, R49, R57.reuse, RZ ;  /* 0x0000003931319224 */ /* 0x080fe400078e02ff */
[----:B------:R-:W-:-:S03]  /*4260*/  @!P2 IMAD R51, R51, R57, RZ ;  /* 0x000000393333a224 */ /* 0x000fc600078e02ff */
[----:B------:R1:W-:Y:S01]  /*4270*/  @!P1 STG.E.U8 desc[UR36][R6.64+0x31], R49 ;  /* 0x0000313106009986 */ /* 0x0003e2000c101124 */
[C---:B------:R-:W-:Y:S02]  /*4280*/  ISETP.LT.OR P1, PT, R19.reuse, 0x1, !P0 ;  /* 0x000000011300780c */ /* 0x040fe40004721670 */
[C---:B------:R-:W-:Y:S01]  /*4290*/  ISETP.LT.OR P0, PT, R19.reuse, 0x9, !P0 ;  /* 0x000000091300780c */ /* 0x040fe20004701670 */
[----:B------:R1:W-:Y:S01]  /*42a0*/  @!P3 STG.E.U8 desc[UR36][R4.64+0x30], R9 ;  /* 0x000030090400b986 */ /* 0x0003e2000c101124 */
[C---:B------:R-:W-:Y:S02]  /*42b0*/  ISETP.LT.OR P3, PT, R19.reuse, 0x1, !P4 ;  /* 0x000000011300780c */ /* 0x040fe40006761670 */
[----:B------:R-:W-:Y:S01]  /*42c0*/  ISETP.LT.OR P4, PT, R19, 0x9, !P4 ;  /* 0x000000091300780c */ /* 0x000fe20006781670 */
[----:B------:R1:W-:Y:S06]  /*42d0*/  @!P2 STG.E.U8 desc[UR36][R4.64+0x31], R51 ;  /* 0x000031330400a986 */ /* 0x0003ec000c101124 */
[----:B------:R-:W-:-:S02]  /*42e0*/  @!P1 IMAD R53, R53, R57, RZ ;  /* 0x0000003935359224 */ /* 0x000fc400078e02ff */
[-C--:B------:R-:W-:Y:S02]  /*42f0*/  @!P0 IMAD R55, R55, R57.reuse, RZ ;  /* 0x0000003937378224 */ /* 0x080fe400078e02ff */
[-C--:B0-----:R-:W-:Y:S01]  /*4300*/  @!P3 IMAD R3, R52, R57.reuse, RZ ;  /* 0x000000393403b224 */ /* 0x081fe200078e02ff */
[----:B------:R1:W-:Y:S01]  /*4310*/  @!P1 STG.E.U8 desc[UR36][R6.64+0x39], R53 ;  /* 0x0000393506009986 */ /* 0x0003e2000c101124 */
[----:B------:R-:W-:-:S03]  /*4320*/  @!P4 IMAD R11, R54, R57, RZ ;  /* 0x00000039360bc224 */ /* 0x000fc600078e02ff */
[----:B------:R1:W-:Y:S04]  /*4330*/  @!P3 STG.E.U8 desc[UR36][R6.64+0x38], R3 ;  /* 0x000038030600b986 */ /* 0x0003e8000c101124 */
[----:B------:R1:W-:Y:S04]  /*4340*/  @!P4 STG.E.U8 desc[UR36][R4.64+0x38], R11 ;  /* 0x0000380b0400c986 */ /* 0x0003e8000c101124 */
[----:B------:R1:W-:Y:S02]  /*4350*/  @!P0 STG.E.U8 desc[UR36][R4.64+0x39], R55 ;  /* 0x0000393704008986 */ /* 0x0003e4000c101124 */
.L_x_103:
[----:B------:R-:W-:Y:S05]  /*4360*/  BSYNC B0 ;  /* 0x0000000000007941 */ /* 0x000fea0003800000 */
.L_x_37:
[----:B01-3--:R-:W3:Y:S01]  /*4370*/  LDL.64 R4, [R1] ;  /* 0x0000000001047983 */ /* 0x00bee20000100a00 */
[----:B------:R-:W-:Y:S01]  /*4380*/  ULDC.64 UR4, c[0x0][0x650] ;  /* 0x0001940000047ab9 */ /* 0x000fe20000000a00 */
[----:B------:R-:W-:Y:S02]  /*4390*/  IMAD.U32 R0, RZ, RZ, UR44 ;  /* 0x0000002cff007e24 */ /* 0x000fe4000f8e00ff */
[----:B------:R-:W-:Y:S02]  /*43a0*/  IMAD.MOV.U32 R22, RZ, RZ, -0x1 ;  /* 0xffffffffff167424 */ /* 0x000fe400078e00ff */
[----:B------:R0:W-:Y:S01]  /*43b0*/  SYNCS.ARRIVE.TRANS64.A1T0 RZ, [R0+UR47], RZ ;  /* 0x000000ff00ff79a7 */ /* 0x0001e2000810002f */
[----:B------:R-:W-:Y:S02]  /*43c0*/  IMAD.MOV.U32 R19, RZ, RZ, -0x1 ;  /* 0xffffffffff137424 */ /* 0x000fe400078e00ff */
[----:B------:R-:W-:Y:S01]  /*43d0*/  IMAD.MOV.U32 R18, RZ, RZ, -0x1 ;  /* 0xffffffffff127424 */ /* 0x000fe200078e00ff */
[----:B0-----:R-:W-:-:S02]  /*43e0*/  PRMT R0, RZ, 0x7610, R0 ;  /* 0x00007610ff007816 */ /* 0x001fc40000000000 */
[----:B---3--:R-:W-:-:S05]  /*43f0*/  LEA R16, P0, R4, R16, 0x1 ;  /* 0x0000001004107211 */ /* 0x008fca00078008ff */
[----:B------:R-:W-:Y:S01]  /*4400*/  IMAD.X R17, R66, 0x1, R17, P0 ;  /* 0x0000000142117824 */ /* 0x000fe200000e0611 */
[----:B------:R-:W-:-:S04]  /*4410*/  ISETP.GE.U32.AND P0, PT, R16, UR4, PT ;  /* 0x0000000410007c0c */ /* 0x000fc8000bf06070 */
[----:B------:R-:W-:-:S13]  /*4420*/  ISETP.GE.U32.AND.EX P0, PT, R17, UR5, PT, P0 ;  /* 0x0000000511007c0c */ /* 0x000fda000bf06100 */
[----:B------:R-:W-:Y:S05]  /*4430*/  @P0 BRA `(.L_x_104) ;  /* 0x00000004004c0947 */ /* 0x000fea0003800000 */
[----:B------:R-:W0:Y:S01]  /*4440*/  LDC.64 R10, c[0x0][0x628] ;  /* 0x00018a00ff0a7b82 */ /* 0x000e220000000a00 */
[----:B------:R-:W1:Y:S01]  /*4450*/  S2R R12, SR_CTAID.X ;  /* 0x00000000000c7919 */ /* 0x000e620000002500 */
[----:B------:R-:W-:Y:S02]  /*4460*/  IMAD.MOV.U32 R8, RZ, RZ, R16 ;  /* 0x000000ffff087224 */ /* 0x000fe400078e0010 */
[----:B------:R-:W-:Y:S01]  /*4470*/  IMAD.MOV.U32 R9, RZ, RZ, R17 ;  /* 0x000000ffff097224 */ /* 0x000fe200078e0011 */
[----:B------:R-:W3:Y:S03]  /*4480*/  S2R R19, SR_CTAID.Y ;  /* 0x0000000000137919 */ /* 0x000ee60000002600 */
[----:B------:R-:W1:Y:S08]  /*4490*/  LDC R0, c[0x0][0x630] ;  /* 0x00018c00ff007b82 */ /* 0x000e700000000800 */
[----:B------:R-:W1:Y:S01]  /*44a0*/  LDC.64 R14, c[0x0][0x620] ;  /* 0x00018800ff0e7b82 */ /* 0x000e620000000a00 */
[----:B0-----:R-:W-:-:S04]  /*44b0*/  ISETP.NE.U32.AND P0, PT, R10, RZ, PT ;  /* 0x000000ff0a00720c */ /* 0x001fc80003f05070 */
[----:B------:R-:W-:-:S13]  /*44c0*/  ISETP.NE.AND.EX P0, PT, R11, RZ, PT, P0 ;  /* 0x000000ff0b00720c */ /* 0x000fda0003f05300 */
[----:B-1-3--:R-:W-:Y:S05]  /*44d0*/  @!P0 BRA `(.L_x_105) ;  /* 0x0000000000288947 */ /* 0x00afea0003800000 */
[----:B------:R-:W0:Y:S02]  /*44e0*/  LDC R3, c[0x0][0x634] ;  /* 0x00018d00ff037b82 */ /* 0x000e240000000800 */
[----:B0-----:R-:W-:-:S05]  /*44f0*/  IADD3 R3, P0, R16, R3, RZ ;  /* 0x0000000310037210 */ /* 0x001fca0007f1e0ff */
[----:B------:R-:W-:-:S04]  /*4500*/  IMAD.X R13, RZ, RZ, R17, P0 ;  /* 0x000000ffff0d7224 */ /* 0x000fc800000e0611 */
[----:B------:R-:W-:-:S04]  /*4510*/  IMAD.WIDE.U32 R4, R13, R10, RZ ;  /* 0x0000000a0d047225 */ /* 0x000fc800078e00ff */
[----:B--2-4-:R-:W-:-:S04]  /*4520*/  IMAD.WIDE.U32 R6, P0, R3, R11, R4 ;  /* 0x0000000b03067225 */ /* 0x014fc80007800004 */
[----:B------:R-:W-:-:S04]  /*4530*/  IMAD.WIDE.U32 R4, R3, R10, RZ ;  /* 0x0000000a03047225 */ /* 0x000fc800078e00ff */
[----:B------:R-:W-:Y:S01]  /*4540*/  IMAD.X R9, RZ, RZ, RZ, P0 ;  /* 0x000000ffff097224 */ /* 0x000fe200000e06ff */
[----:B------:R-:W-:Y:S01]  /*4550*/  IADD3 RZ, P0, R5, R6, RZ ;  /* 0x0000000605ff7210 */ /* 0x000fe20007f1e0ff */
[----:B------:R-:W-:-:S04]  /*4560*/  IMAD.MOV.U32 R8, RZ, RZ, R7 ;  /* 0x000000ffff087224 */ /* 0x000fc800078e0007 */
[----:B------:R-:W-:-:S08]  /*4570*/  IMAD.WIDE.U32.X R8, R13, R11, R8, P0 ;  /* 0x0000000b0d087225 */ /* 0x000fd000000e0408 */
.L_x_105:
[-CC-:B------:R-:W-:Y:S01]  /*4580*/  SHF.R.U64 R18, R8, R0.reuse, R9.reuse ;  /* 0x0000000008127219 */ /* 0x180fe20000001209 */
[----:B--2---:R-:W0:Y:S01]  /*4590*/  LDC.64 R24, c[0x0][0x640] ;  /* 0x00019000ff187b82 */ /* 0x004e220000000a00 */
[----:B------:R-:W-:Y:S01]  /*45a0*/  SHF.R.U32.HI R0, RZ, R0, R9 ;  /* 0x00000000ff007219 */ /* 0x000fe20000011609 */
[----:B------:R-:W-:Y:S01]  /*45b0*/  ULDC UR4, c[0x0][0x150] ;  /* 0x0000540000047ab9 */ /* 0x000fe20000000800 */
[----:B------:R-:W-:Y:S02]  /*45c0*/  IADD3 R3, P0, RZ, -R18, RZ ;  /* 0x80000012ff037210 */ /* 0x000fe40007f1e0ff */
[----:B----4-:R-:W-:-:S03]  /*45d0*/  I2FP.F32.U32 R7, R12 ;  /* 0x0000000c00077245 */ /* 0x010fc60000201000 */
[----:B------:R-:W1:Y:S01]  /*45e0*/  LDC R6, c[0x0][0x618] ;  /* 0x00018600ff067b82 */ /* 0x000e620000000800 */
[----:B------:R-:W-:Y:S02]  /*45f0*/  IMAD.X R5, RZ, RZ, ~R0, P0 ;  /* 0x000000ffff057224 */ /* 0x000fe400000e0e00 */
[----:B------:R-:W-:Y:S01]  /*4600*/  FMUL R7, R7, UR4 ;  /* 0x0000000407077c20 */ /* 0x000fe20008400000 */
[----:B------:R-:W-:Y:S01]  /*4610*/  ULDC UR4, c[0x0][0x154] ;  /* 0x0000550000047ab9 */ /* 0x000fe20000000800 */
[-C--:B------:R-:W-:Y:S02]  /*4620*/  IMAD R0, R5, R14.reuse, RZ ;  /* 0x0000000e05007224 */ /* 0x080fe400078e02ff */
[C---:B------:R-:W-:Y:S01]  /*4630*/  IMAD.WIDE.U32 R4, R3.reuse, R14, R16 ;  /* 0x0000000e03047225 */ /* 0x040fe200078e0010 */
[----:B------:R-:W2:Y:S01]  /*4640*/  LDC R11, c[0x0][0x608] ;  /* 0x00018200ff0b7b82 */ /* 0x000ea20000000800 */
[----:B------:R-:W3:Y:S02]  /*4650*/  F2I.U32.TRUNC.NTZ R7, R7 ;  /* 0x0000000700077305 */ /* 0x000ee4000020f000 */
[----:B------:R-:W-:-:S04]  /*4660*/  IMAD R3, R3, R15, R0 ;  /* 0x0000000f03037224 */ /* 0x000fc800078e0200 */
[----:B------:R-:W-:Y:S01]  /*4670*/  IMAD.IADD R3, R5, 0x1, R3 ;  /* 0x0000000105037824 */ /* 0x000fe200078e0203 */
[----:B------:R-:W4:Y:S01]  /*4680*/  LDC R8, c[0x0][0x658] ;  /* 0x00019600ff087b82 */ /* 0x000f220000000800 */
[----:B------:R-:W-:Y:S02]  /*4690*/  I2FP.F32.U32 R5, R19 ;  /* 0x0000001300057245 */ /* 0x000fe40000201000 */
[----:B0-----:R-:W-:-:S04]  /*46a0*/  ISETP.NE.U32.AND P0, PT, R24, RZ, PT ;  /* 0x000000ff1800720c */ /* 0x001fc80003f05070 */
[----:B------:R-:W-:Y:S01]  /*46b0*/  ISETP.NE.AND.EX P0, PT, R25, RZ, PT, P0 ;  /* 0x000000ff1900720c */ /* 0x000fe20003f05300 */
[----:B------:R-:W0:Y:S01]  /*46c0*/  LDC R9, c[0x0][0x144] ;  /* 0x00005100ff097b82 */ /* 0x000e220000000800 */
[-C--:B-1----:R-:W-:Y:S01]  /*46d0*/  SHF.R.U32.HI R0, RZ, R6.reuse, R3 ;  /* 0x00000006ff007219 */ /* 0x082fe20000011603 */
[----:B---3--:R-:W-:Y:S01]  /*46e0*/  IMAD.MOV R7, RZ, RZ, -R7 ;  /* 0x000000ffff077224 */ /* 0x008fe200078e0a07 */
[----:B------:R-:W-:Y:S01]  /*46f0*/  SHF.R.U64 R13, R4, R6, R3 ;  /* 0x00000006040d7219 */ /* 0x000fe20000001203 */
[----:B------:R-:W-:-:S04]  /*4700*/  FMUL R6, R5, UR4 ;  /* 0x0000000405067c20 */ /* 0x000fc80008400000 */
[----:B------:R-:W1:Y:S01]  /*4710*/  LDC R14, c[0x0][0x148] ;  /* 0x00005200ff0e7b82 */ /* 0x000e620000000800 */
[-CC-:B--2---:R-:W-:Y:S02]  /*4720*/  SHF.R.U64 R10, R13, R11.reuse, R0.reuse ;  /* 0x0000000b0d0a7219 */ /* 0x184fe40000001200 */
[----:B------:R-:W-:Y:S02]  /*4730*/  SHF.R.U32.HI R3, RZ, R11, R0 ;  /* 0x0000000bff037219 */ /* 0x000fe40000011600 */
[----:B------:R2:W3:Y:S03]  /*4740*/  F2I.U32.TRUNC.NTZ R0, R6 ;  /* 0x0000000600007305 */ /* 0x0004e6000020f000 */
[----:B------:R-:W1:Y:S01]  /*4750*/  LDC R20, c[0x0][0x648] ;  /* 0x00019200ff147b82 */ /* 0x000e620000000800 */
[-CC-:B----4-:R-:W-:Y:S02]  /*4760*/  SHF.R.U64 R15, R10, R8.reuse, R3.reuse ;  /* 0x000000080a0f7219 */ /* 0x190fe40000001203 */
[----:B------:R-:W-:-:S03]  /*4770*/  SHF.R.U32.HI R5, RZ, R8, R3 ;  /* 0x00000008ff057219 */ /* 0x000fc60000011603 */
[----:B------:R-:W-:Y:S02]  /*4780*/  IMAD.MOV.U32 R4, RZ, RZ, R15 ;  /* 0x000000ffff047224 */ /* 0x000fe400078e000f */
[----:B------:R-:W4:Y:S01]  /*4790*/  LDC R26, c[0x0][0x638] ;  /* 0x00018e00ff1a7b82 */ /* 0x000f220000000800 */
[----:B0-----:R-:W-:-:S07]  /*47a0*/  IMAD R21, R9, R7, R12 ;  /* 0x0000000709157224 */ /* 0x001fce00078e020c */
[----:B------:R-:W0:Y:S08]  /*47b0*/  LDC R27, c[0x0][0x610] ;  /* 0x00018400ff1b7b82 */ /* 0x000e300000000800 */
[----:B------:R-:W0:Y:S01]  /*47c0*/  LDC R28, c[0x0][0x600] ;  /* 0x00018000ff1c7b82 */ /* 0x000e220000000800 */
[----:B--23--:R-:W-:Y:S05]  /*47d0*/  @!P0 BRA `(.L_x_106) ;  /* 0x0000000000288947 */ /* 0x00cfea0003800000 */
        /* <DEDUP_REMOVED lines=10> */
.L_x_106:
[----:B------:R-:W-:Y:S02]  /*4880*/  ISETP.NE.AND P0, PT, R2, 0x1, PT ;  /* 0x000000010200780c */ /* 0x000fe40003f05270 */
[----:B-1----:R-:W-:Y:S01]  /*4890*/  SHF.R.U64 R3, R4, R20, R5 ;  /* 0x0000001404037219 */ /* 0x002fe20000001205 */
[----:B------:R-:W-:Y:S01]  /*48a0*/  IMAD.MOV R5, RZ, RZ, -R0 ;  /* 0x000000ffff057224 */ /* 0x000fe200078e0a00 */
[----:B------:R-:W-:-:S03]  /*48b0*/  LOP3.LUT R0, R10, R69, RZ, 0xc0, !PT ;  /* 0x000000450a007212 */ /* 0x000fc600078ec0ff */
[----:B------:R-:W-:Y:S02]  /*48c0*/  IMAD.MOV R4, RZ, RZ, -R3 ;  /* 0x000000ffff047224 */ /* 0x000fe400078e0a03 */
[----:B------:R-:W-:Y:S01]  /*48d0*/  IMAD R22, R59, R3, R0 ;  /* 0x000000033b167224 */ /* 0x000fe200078e0200 */
[----:B------:R-:W-:Y:S01]  /*48e0*/  LOP3.LUT R3, R13, R68, RZ, 0xc0, !PT ;  /* 0x000000440d037212 */ /* 0x000fe200078ec0ff */
[----:B----4-:R-:W-:Y:S02]  /*48f0*/  IMAD R0, R4, R26, R15 ;  /* 0x0000001a04007224 */ /* 0x010fe400078e020f */
[----:B------:R-:W-:Y:S02]  /*4900*/  @P0 IMAD R21, R14, R5, R19 ;  /* 0x000000050e150224 */ /* 0x000fe400078e0213 */
[----:B0-----:R-:W-:Y:S02]  /*4910*/  IMAD R3, R0, R28, R3 ;  /* 0x0000001c00037224 */ /* 0x001fe400078e0203 */
[----:B------:R-:W-:-:S02]  /*4920*/  IMAD R22, R22, R27, R21 ;  /* 0x0000001b16167224 */ /* 0x000fc400078e0215 */
[----:B------:R-:W-:-:S03]  /*4930*/  IMAD.MOV.U32 R4, RZ, RZ, 0x1 ;  /* 0x00000001ff047424 */ /* 0x000fc600078e00ff */
[----:B------:R-:W-:Y:S02]  /*4940*/  SEL R19, R3, R22, !P0 ;  /* 0x0000001603137207 */ /* 0x000fe40004000000 */
[----:B------:R-:W-:Y:S02]  /*4950*/  PRMT R0, R4, 0x7610, R0 ;  /* 0x0000761004007816 */ /* 0x000fe40000000000 */
[----:B------:R-:W-:-:S07]  /*4960*/  SEL R22, R22, R3, !P0 ;  /* 0x0000000316167207 */ /* 0x000fce0004000000 */
.L_x_104:
[----:B------:R-:W-:Y:S01]  /*4970*/  LOP3.LUT P0, RZ, R0, 0xff, RZ, 0xc0, !PT ;  /* 0x000000ff00ff7812 */ /* 0x000fe2000780c0ff */
[----:B------:R-:W-:Y:S01]  /*4980*/  USHF.R.U32.HI UR4, URZ, 0x3, UR39 ;  /* 0x000000033f047899 */ /* 0x000fe20008011627 */
[----:B------:R-:W-:-:S03]  /*4990*/  LOP3.LUT R74, R74, 0x1, RZ, 0x3c, !PT ;  /* 0x000000014a4a7812 */ /* 0x000fc600078e3cff */
[----:B------:R-:W-:-:S04]  /*49a0*/  UIMAD.WIDE.U32 UR4, UR4, 0x24924925, URZ ;  /* 0x24924925040478a5 */ /* 0x000fc8000f8e003f */
[----:B------:R-:W-:-:S04]  /*49b0*/  UIMAD UR39, UR5, -0x38, UR39 ;  /* 0xffffffc8052778a4 */ /* 0x000fc8000f8e0227 */
[----:B------:R-:W-:Y:S08]  /*49c0*/  @P0 BRA `(.L_x_107) ;  /* 0xffffffd400180947 */ /* 0x000ff0000383ffff */
[----:B------:R-:W-:Y:S05]  /*49d0*/  EXIT ;  /* 0x000000000000794d */ /* 0x000fea0003800000 */
.L_x_18:
[----:B------:R-:W-:-:S08]  /*49e0*/  ISETP.NE.AND P0, PT, R14, RZ, PT ;  /* 0x000000ff0e00720c */ /* 0x000fd00003f05270 */
[----:B0-----:R-:W0:-:S00]  /*49f0*/  USETMAXREG.DEALLOC.CTAPOOL 0x28 ;  /* 0x00000028000079c8 */ /* 0x001e0000080e0500 */
[----:B------:R-:W-:Y:S05]  /*4a00*/  @P0 EXIT ;  /* 0x000000000000094d */ /* 0x000fea0003800000 */
[----:B0-----:R-:W-:Y:S01]  /*4a10*/  LOP3.LUT P0, RZ, R3, 0xff, RZ, 0xc0, !PT ;  /* 0x000000ff03ff7812 */ /* 0x001fe2000780c0ff */
[----:B------:R-:W-:Y:S02]  /*4a20*/  IMAD.MOV.U32 R3, RZ, RZ, 0x1 ;  /* 0x00000001ff037424 */ /* 0x000fe400078e00ff */
[----:B------:R-:W-:-:S10]  /*4a30*/  IMAD.MOV.U32 R8, RZ, RZ, RZ ;  /* 0x000000ffff087224 */ /* 0x000fd400078e00ff */
[----:B------:R-:W-:Y:S05]  /*4a40*/  @!P0 BRA `(.L_x_108) ;  /* 0x0000000c002c8947 */ /* 0x000fea0003800000 */
[----:B------:R-:W0:Y:S01]  /*4a50*/  S2UR UR8, SR_CgaCtaId ;  /* 0x00000000000879c3 */ /* 0x000e220000008800 */
[----:B------:R-:W-:Y:S01]  /*4a60*/  LOP3.LUT P0, RZ, R4, 0x1f, RZ, 0xc0, !PT ;  /* 0x0000001f04ff7812 */ /* 0x000fe2000780c0ff */
[----:B------:R-:W-:Y:S01]  /*4a70*/  ULDC UR5, c[0x0][0x658] ;  /* 0x0001960000057ab9 */ /* 0x000fe20000000800 */
[----:B------:R-:W-:Y:S01]  /*4a80*/  UMOV UR6, 0xffffffff ;  /* 0xffffffff00067882 */ /* 0x000fe20000000000 */
[----:B------:R-:W-:Y:S01]  /*4a90*/  BSSY B0, `(.L_x_108) ;  /* 0x00000c6000007945 */ /* 0x000fe20003800000 */
[----:B------:R-:W-:Y:S01]  /*4aa0*/  USHF.L.U32 UR6, UR6, UR5, URZ ;  /* 0x0000000506067299 */ /* 0x000fe2000800063f */
[C---:B------:R-:W-:Y:S01]  /*4ab0*/  ISETP.NE.AND P2, PT, R5.reuse, RZ, PT ;  /* 0x000000ff0500720c */ /* 0x040fe20003f45270 */
[----:B------:R-:W-:Y:S01]  /*4ac0*/  IMAD.MOV.U32 R10, RZ, RZ, 0x1 ;  /* 0x00000001ff0a7424 */ /* 0x000fe200078e00ff */
[----:B------:R-:W-:Y:S01]  /*4ad0*/  ISETP.NE.OR P0, PT, R5, RZ, !P0 ;  /* 0x000000ff0500720c */ /* 0x000fe20004705670 */
[----:B------:R-:W-:Y:S01]  /*4ae0*/  IMAD.MOV.U32 R3, RZ, RZ, 0x1 ;  /* 0x00000001ff037424 */ /* 0x000fe200078e00ff */
[----:B------:R-:W-:Y:S01]  /*4af0*/  LOP3.LUT R9, R23, 0x2, RZ, 0xfc, !PT ;  /* 0x0000000217097812 */ /* 0x000fe200078efcff */
[----:B------:R-:W-:Y:S01]  /*4b00*/  IMAD.MOV.U32 R8, RZ, RZ, RZ ;  /* 0x000000ffff087224 */ /* 0x000fe200078e00ff */
[----:B------:R-:W-:Y:S01]  /*4b10*/  ULDC UR4, c[0x0][0x600] ;  /* 0x0001800000047ab9 */ /* 0x000fe20000000800 */
[----:B------:R-:W-:Y:S01]  /*4b20*/  UMOV UR7, 0x1 ;  /* 0x0000000100077882 */ /* 0x000fe20000000000 */
[----:B------:R-:W-:-:S02]  /*4b30*/  UIADD3 UR22, UR40, 0x1, URZ ;  /* 0x0000000128167890 */ /* 0x000fc4000fffe03f */
[----:B------:R-:W-:Y:S02]  /*4b40*/  UIADD3 UR14, UR4, -0x1, URZ ;  /* 0xffffffff040e7890 */ /* 0x000fe4000fffe03f */
[----:B------:R-:W-:Y:S02]  /*4b50*/  USHF.L.U32 UR16, UR7, UR5, URZ ;  /* 0x0000000507107299 */ /* 0x000fe4000800063f */
[----:B------:R-:W-:Y:S01]  /*4b60*/  ULOP3.LUT UR15, URZ, UR6, URZ, 0x33, !UPT ;  /* 0x000000063f0f7292 */ /* 0x000fe2000f8e333f */
[----:B------:R-:W-:Y:S01]  /*4b70*/  ULDC.64 UR20, c[0x0][0x198] ;  /* 0x0000660000147ab9 */ /* 0x000fe20000000a00 */
[----:B0-----:R-:W-:-:S05]  /*4b80*/  IMAD.U32 R11, RZ, RZ, UR8 ;  /* 0x00000008ff0b7e24 */ /* 0x001fca000f8e00ff */
[----:B------:R-:W-:-:S07]  /*4b90*/  LEA R12, R11, 0x480, 0xa ;  /* 0x000004800b0c7811 */ /* 0x000fce00078e50ff */
.L_x_120:
[----:B------:R-:W-:-:S03]  /*4ba0*/  UMOV UR4, 0xffffffff ;  /* 0xffffffff00047882 */ /* 0x000fc60000000000 */
[----:B------:R-:W-:Y:S05]  /*4bb0*/  BRA.DIV UR4, `(.L_x_109) ;  /* 0x0000002e043c7947 */ /* 0x000fea000b800000 */
[----:B------:R-:W-:-:S13]  /*4bc0*/  ELECT P6, URZ, PT ;  /* 0x00000000003f782f */ /* 0x000fda00038c0000 */
.L_x_185:
[----:B------:R-:W0:Y:S01]  /*4bd0*/  LDC R4, c[0x0][0x28c] ;  /* 0x0000a300ff047b82 */ /* 0x000e220000000800 */
[----:B------:R-:W-:Y:S01]  /*4be0*/  BSSY B1, `(.L_x_110) ;  /* 0x000003b000017945 */ /* 0x000fe20003800000 */
[----:B0-----:R-:W-:-:S13]  /*4bf0*/  ISETP.LT.OR P6, PT, R4, 0x1, !P6 ;  /* 0x000000010400780c */ /* 0x001fda00077c1670 */
[----:B------:R-:W-:Y:S05]  /*4c00*/  @P6 BRA `(.L_x_111) ;  /* 0x0000000000e06947 */ /* 0x000fea0003800000 */
[----:B------:R-:W-:Y:S02]  /*4c10*/  IMAD R11, R22, 0x2, R11 ;  /* 0x00000002160b7824 */ /* 0x000fe400078e020b */
[----:B------:R-:W-:Y:S02]  /*4c20*/  IMAD.SHL.U32 R19, R19, 0x40, RZ ;  /* 0x0000004013137824 */ /* 0x000fe400078e00ff */
[----:B------:R-:W-:Y:S02]  /*4c30*/  IMAD.MOV.U32 R20, RZ, RZ, RZ ;  /* 0x000000ffff147224 */ /* 0x000fe400078e00ff */
[----:B------:R-:W-:Y:S02]  /*4c40*/  IMAD.U32 R21, RZ, RZ, UR22 ;  /* 0x00000016ff157e24 */ /* 0x000fe4000f8e00ff */
[----:B------:R-:W-:Y:S02]  /*4c50*/  IMAD.MOV.U32 R4, RZ, RZ, R3 ;  /* 0x000000ffff047224 */ /* 0x000fe400078e0003 */
[----:B------:R-:W-:-:S02]  /*4c60*/  IMAD.MOV.U32 R5, RZ, RZ, R8 ;  /* 0x000000ffff057224 */ /* 0x000fc400078e0008 */
[----:B------:R-:W-:-:S07]  /*4c70*/  IMAD.SHL.U32 R13, R11, 0x20, RZ ;  /* 0x000000200b0d7824 */ /* 0x000fce00078e00ff */
.L_x_115:
[----:B------:R-:W0:Y:S01]  /*4c80*/  S2UR UR4, SR_CgaCtaId ;  /* 0x00000000000479c3 */ /* 0x000e220000008800 */
[----:B------:R-:W-:-:S07]  /*4c90*/  MOV R6, 0x400 ;  /* 0x0000040000067802 */ /* 0x000fce0000000f00 */
[----:B------:R-:W1:Y:S01]  /*4ca0*/  @!P2 LDC R7, c[0x0][0x500] ;  /* 0x00014000ff07ab82 */ /* 0x000e620000000800 */
[----:B0-----:R-:W-:-:S05]  /*4cb0*/  IMAD.U32 R11, RZ, RZ, UR4 ;  /* 0x00000004ff0b7e24 */ /* 0x001fca000f8e00ff */
[----:B------:R-:W-:Y:S02]  /*4cc0*/  LEA R14, R11, R6, 0x18 ;  /* 0x000000060b0e7211 */ /* 0x000fe400078ec0ff */
[----:B------:R-:W-:-:S03]  /*4cd0*/  SHF.L.U32 R6, R4, 0x1f, RZ ;  /* 0x0000001f04067819 */ /* 0x000fc600000006ff */
[----:B------:R-:W-:-:S04]  /*4ce0*/  IMAD R15, R5, 0x8, R14 ;  /* 0x00000008050f7824 */ /* 0x000fc800078e020e */
[----:B------:R-:W0:Y:S02]  /*4cf0*/  SYNCS.PHASECHK.TRANS64.TRYWAIT P1, [R15+URZ+0x1c0], R6 ;  /* 0x0001c0060f0075a7 */ /* 0x000e24000802017f */
[----:B01----:R-:W-:Y:S05]  /*4d00*/  @!P1 BRA `(.L_x_112) ;  /* 0x0000002c00089947 */ /* 0x003fea0003800000 */
.L_x_186:
[----:B0-----:R-:W-:Y:S01]  /*4d10*/  PRMT R6, R9, 0x9910, RZ ;  /* 0x0000991009067816 */ /* 0x001fe200000000ff */
[----:B------:R0:W-:Y:S03]  /*4d20*/  @!P2 SYNCS.ARRIVE.TRANS64 RZ, [R15+URZ], R7 ;  /* 0x000000070fffa9a7 */ /* 0x0001e6000800003f */
[----:B------:R-:W-:-:S13]  /*4d30*/  ISETP.NE.AND P1, PT, R6, 0x2, PT ;  /* 0x000000020600780c */ /* 0x000fda0003f25270 */
[----:B0-----:R-:W-:Y:S05]  /*4d40*/  @P1 BRA `(.L_x_113) ;  /* 0x0000000000041947 */ /* 0x001fea0003800000 */
[----:B------:R-:W-:Y:S01]  /*4d50*/  BPT.TRAP 0x1 ;  /* 0x000000040000795c */ /* 0x000fe20000300000 */
.L_x_113:
[----:B------:R-:W-:Y:S05]  /*4d60*/  @P0 BRA `(.L_x_114) ;  /* 0x0000000000040947 */ /* 0x000fea0003800000 */
[----:B------:R-:W-:Y:S01]  /*4d70*/  BPT.TRAP 0x1 ;  /* 0x000000040000795c */ /* 0x000fe20000300000 */
.L_x_114:
[C---:B------:R-:W-:Y:S01]  /*4d80*/  IMAD R6, R5.reuse, 0x800, R12 ;  /* 0x0000080005067824 */ /* 0x040fe200078e020c */
[----:B------:R-:W-:Y:S01]  /*4d90*/  R2UR UR8, R14 ;  /* 0x000000000e0872ca */ /* 0x000fe200000e0000 */
[----:B------:R-:W-:Y:S01]  /*4da0*/  IMAD R14, R5, 0x800, R14 ;  /* 0x00000800050e7824 */ /* 0x000fe200078e020e */
[----:B------:R-:W-:Y:S01]  /*4db0*/  R2UR UR17, R13 ;  /* 0x000000000d1172ca */ /* 0x000fe200000e0000 */
[----:B------:R-:W-:Y:S01]  /*4dc0*/  VIADD R21, R21, 0xffffffff ;  /* 0xffffffff15157836 */ /* 0x000fe20000000000 */
[----:B------:R-:W-:Y:S01]  /*4dd0*/  R2UR UR5, R6 ;  /* 0x00000000060572ca */ /* 0x000fe200000e0000 */
[----:B------:R-:W-:Y:S01]  /*4de0*/  UIADD3 UR4, UP0, UR20, 0xf0, URZ ;  /* 0x000000f014047890 */ /* 0x000fe2000ff1e03f */
[----:B------:R-:W-:Y:S01]  /*4df0*/  R2UR UR11, R14 ;  /* 0x000000000e0b72ca */ /* 0x000fe200000e0000 */
[----:B------:R-:W-:Y:S01]  /*4e00*/  UIADD3 UR24, UP1, UR20, 0x1f0, URZ ;  /* 0x000001f014187890 */ /* 0x000fe2000ff3e03f */
[----:B------:R-:W-:Y:S01]  /*4e10*/  R2UR UR9, R15 ;  /* 0x000000000f0972ca */ /* 0x000fe200000e0000 */
[----:B------:R-:W-:Y:S01]  /*4e20*/  VIADD R5, R5, 0x1 ;  /* 0x0000000105057836 */ /* 0x000fe20000000000 */
[----:B------:R-:W-:Y:S01]  /*4e30*/  R2UR UR10, R20 ;  /* 0x00000000140a72ca */ /* 0x000fe200000e0000 */
[----:B------:R-:W-:Y:S01]  /*4e40*/  UIADD3.X UR25, URZ, UR21, URZ, UP1, !UPT ;  /* 0x000000153f197290 */ /* 0x000fe20008ffe43f */
[----:B------:R-:W-:Y:S01]  /*4e50*/  R2UR UR12, R18 ;  /* 0x00000000120c72ca */ /* 0x000fe200000e0000 */
[----:B------:R-:W-:Y:S01]  /*4e60*/  UMOV UR19, 0x30000 ;  /* 0x0003000000137882 */ /* 0x000fe20000000000 */
[----:B------:R-:W-:Y:S01]  /*4e70*/  R2UR UR18, R19 ;  /* 0x00000000131272ca */ /* 0x000fe200000e0000 */
[----:B------:R-:W-:Y:S01]  /*4e80*/  UMOV UR6, 0x0 ;  /* 0x0000000000067882 */ /* 0x000fe20000000000 */
[----:B------:R-:W-:Y:S01]  /*4e90*/  ISETP.GT.AND P3, PT, R21, 0x1, PT ;  /* 0x000000011500780c */ /* 0x000fe20003f64270 */
[----:B------:R-:W-:Y:S01]  /*4ea0*/  UIADD3 UR8, UR8, UR5, URZ ;  /* 0x0000000508087290 */ /* 0x000fe2000fffe03f */
[C---:B------:R-:W-:Y:S01]  /*4eb0*/  ISETP.NE.AND P1, PT, R5.reuse, 0x38, PT ;  /* 0x000000380500780c */ /* 0x040fe20003f25270 */
[----:B------:R-:W-:Y:S01]  /*4ec0*/  UIADD3.X UR5, URZ, UR21, URZ, UP0, !UPT ;  /* 0x000000153f057290 */ /* 0x000fe200087fe43f */
[----:B------:R-:W-:Y:S01]  /*4ed0*/  VIADD R20, R20, 0x20 ;  /* 0x0000002014147836 */ /* 0x000fe20000000000 */
[----:B------:R-:W-:Y:S01]  /*4ee0*/  UIADD3 UR13, UR11, 0x1c480, URZ ;  /* 0x0001c4800b0d7890 */ /* 0x000fe2000fffe03f */
[----:B------:R-:W-:Y:S01]  /*4ef0*/  SEL R7, RZ, 0x1, P1 ;  /* 0x00000001ff077807 */ /* 0x000fe20000800000 */
[----:B------:R-:W-:Y:S01]  /*4f00*/  UMOV UR7, 0x10000000 ;  /* 0x1000000000077882 */ /* 0x000fe20000000000 */
[----:B------:R-:W-:Y:S01]  /*4f10*/  UMOV UR11, UR17 ;  /* 0x00000011000b7c82 */ /* 0x000fe20008000000 */
[----:B------:R-:W-:-:S02]  /*4f20*/  SEL R5, R5, RZ, P1 ;  /* 0x000000ff05057207 */ /* 0x000fc40000800000 */
[----:B------:R-:W-:Y:S01]  /*4f30*/  LOP3.LUT R4, R4, R7, RZ, 0x3c, !PT ;  /* 0x0000000704047212 */ /* 0x000fe200078e3cff */
[----:B------:R0:W-:Y:S02]  /*4f40*/  UTMALDG.3D.MULTICAST [UR8], [UR4], UR19, desc[UR6] ;  /* 0x00000608040073b4 */ /* 0x0001e40008011813 */
[----:B0-----:R-:W-:Y:S01]  /*4f50*/  UMOV UR8, UR13 ;  /* 0x0000000d00087c82 */ /* 0x001fe20008000000 */
[----:B------:R-:W-:Y:S02]  /*4f60*/  UMOV UR11, UR18 ;  /* 0x00000012000b7c82 */ /* 0x000fe40008000000 */
[----:B------:R0:W-:Y:S02]  /*4f70*/  UTMALDG.3D [UR8], [UR24], desc[UR6] ;  /* 0x00000608180075b4 */ /* 0x0001e40008011000 */
[----:B0-----:R-:W-:Y:S05]  /*4f80*/  @P3 BRA `(.L_x_115) ;  /* 0xfffffffc003c3947 */ /* 0x001fea000383ffff */
.L_x_111:
[----:B------:R-:W-:Y:S05]  /*4f90*/  BSYNC B1 ;  /* 0x0000000000017941 */ /* 0x000fea0003800000 */
.L_x_110:
[----:B------:R-:W3:Y:S01]  /*4fa0*/  LDL.64 R14, [R1] ;  /* 0x00000000010e7983 */ /* 0x000ee20000100a00 */
[----:B------:R-:W-:Y:S01]  /*4fb0*/  LOP3.LUT P4, RZ, R10, 0xff, RZ, 0xc0, !PT ;  /* 0x000000ff0aff7812 */ /* 0x000fe2000788c0ff */
[----:B------:R-:W-:Y:S01]  /*4fc0*/  VIADD R7, R8, UR40 ;  /* 0x0000002808077c36 */ /* 0x000fe20008000000 */
[----:B------:R-:W-:Y:S01]  /*4fd0*/  ULDC.64 UR4, c[0x0][0x650] ;  /* 0x0001940000047ab9 */ /* 0x000fe20000000a00 */
[----:B------:R-:W-:Y:S01]  /*4fe0*/  IMAD.U32 R5, RZ, RZ, UR40 ;  /* 0x00000028ff057e24 */ /* 0x000fe2000f8e00ff */
[----:B------:R-:W-:Y:S01]  /*4ff0*/  UISETP.GE.U32.AND UP0, UPT, UR40, 0x38, UPT ;  /* 0x000000382800788c */ /* 0x000fe2000bf06070 */
[----:B------:R-:W-:Y:S01]  /*5000*/  BSSY B1, `(.L_x_116) ;  /* 0x000006c000017945 */ /* 0x000fe20003800000 */
[----:B------:R-:W-:Y:S01]  /*5010*/  ISETP.GT.U32.AND P1, PT, R7, 0x37, PT ;  /* 0x000000370700780c */ /* 0x000fe20003f24070 */
[----:B------:R-:W-:Y:S01]  /*5020*/  IMAD.MOV.U32 R22, RZ, RZ, -0x1 ;  /* 0xffffffffff167424 */ /* 0x000fe200078e00ff */
[----:B------:R-:W-:Y:S01]  /*5030*/  PRMT R10, RZ, 0x7610, R10 ;  /* 0x00007610ff0a7816 */ /* 0x000fe2000000000a */
[----:B------:R-:W-:Y:S01]  /*5040*/  IMAD.MOV.U32 R19, RZ, RZ, -0x1 ;  /* 0xffffffffff137424 */ /* 0x000fe200078e00ff */
[----:B------:R-:W-:Y:S01]  /*5050*/  ISETP.LT.U32.AND P1, PT, R5, 0x38, P1 ;  /* 0x000000380500780c */ /* 0x000fe20000f21070 */
[----:B------:R-:W-:Y:S01]  /*5060*/  IMAD.MOV.U32 R18, RZ, RZ, -0x1 ;  /* 0xffffffffff127424 */ /* 0x000fe200078e00ff */
[----:B------:R-:W-:Y:S01]  /*5070*/  PLOP3.LUT P3, PT, PT, PT, UP0, 0x80, 0x0 ;  /* 0x000000000000781c */ /* 0x000fe20003f6f008 */
[----:B------:R-:W0:Y:S01]  /*5080*/  @P4 S2R R11, SR_CgaCtaId ;  /* 0x00000000000b4919 */ /* 0x000e220000008800 */
[----:B------:R-:W-:-:S02]  /*5090*/  @P4 MOV R4, 0x400 ;  /* 0x0000040000044802 */ /* 0x000fc40000000f00 */
[----:B------:R-:W-:-:S04]  /*50a0*/  SEL R6, RZ, 0x1, !P1 ;  /* 0x00000001ff067807 */ /* 0x000fc80004800000 */
[----:B------:R-:W-:Y:S02]  /*50b0*/  LOP3.LUT R3, R3, R6, RZ, 0x3c, !PT ;  /* 0x0000000603037212 */ /* 0x000fe400078e3cff */
[----:B0-----:R-:W-:-:S04]  /*50c0*/  @P4 LEA R4, R11, R4, 0x18 ;  /* 0x000000040b044211 */ /* 0x001fc800078ec0ff */
[----:B------:R0:W-:Y:S02]  /*50d0*/  @P4 SYNCS.ARRIVE.TRANS64.A1T0 RZ, [R4+URZ+0x3b8], RZ ;  /* 0x0003b8ff04ff49a7 */ /* 0x0001e4000810003f */
[----:B0-----:R-:W-:-:S05]  /*50e0*/  SHF.R.U32.HI R4, RZ, 0x3, R7 ;  /* 0x00000003ff047819 */ /* 0x001fca0000011607 */
[----:B------:R-:W-:-:S04]  /*50f0*/  IMAD.WIDE.U32 R4, R4, 0x24924925, RZ ;  /* 0x2492492504047825 */ /* 0x000fc800078e00ff */
[----:B------:R-:W-:Y:S01]  /*5100*/  IMAD R8, R5, -0x38, R7 ;  /* 0xffffffc805087824 */ /* 0x000fe200078e0207 */
[----:B------:R-:W-:Y:S02]  /*5110*/  @P3 LOP3.LUT R3, R3, 0x1, R5, 0x78, !PT ;  /* 0x0000000103033812 */ /* 0x000fe400078e7805 */
[----:B------:R-:W-:Y:S02]  /*5120*/  PRMT R4, RZ, 0x7610, R4 ;  /* 0x00007610ff047816 */ /* 0x000fe40000000004 */
[----:B---3--:R-:W-:-:S04]  /*5130*/  IADD3 R16, P4, R16, R14, RZ ;  /* 0x0000000e10107210 */ /* 0x008fc80007f9e0ff */
[----:B------:R-:W-:Y:S01]  /*5140*/  ISETP.GE.U32.AND P1, PT, R16, UR4, PT ;  /* 0x0000000410007c0c */ /* 0x000fe2000bf26070 */
[----:B------:R-:W-:-:S05]  /*5150*/  IMAD.X R17, R17, 0x1, R0, P4 ;  /* 0x0000000111117824 */ /* 0x000fca00020e0600 */
[----:B------:R-:W-:-:S13]  /*5160*/  ISETP.GE.U32.AND.EX P1, PT, R17, UR5, PT, P1 ;  /* 0x0000000511007c0c */ /* 0x000fda000bf26110 */
[----:B------:R-:W-:Y:S05]  /*5170*/  @P1 BRA `(.L_x_117) ;  /* 0x0000000400501947 */ /* 0x000fea0003800000 */
[----:B------:R-:W0:Y:S01]  /*5180*/  S2R R13, SR_CTAID.X ;  /* 0x00000000000d7919 */ /* 0x000e220000002500 */
[----:B------:R-:W-:Y:S01]  /*5190*/  ULDC.64 UR4, c[0x0][0x628] ;  /* 0x00018a0000047ab9 */ /* 0x000fe20000000a00 */
[----:B------:R-:W-:Y:S01]  /*51a0*/  ULDC UR7, c[0x0][0x630] ;  /* 0x00018c0000077ab9 */ /* 0x000fe20000000800 */
[----:B------:R-:W-:Y:S01]  /*51b0*/  ISETP.NE.U32.AND P1, PT, RZ, UR4, PT ;  /* 0x00000004ff007c0c */ /* 0x000fe2000bf25070 */
[----:B------:R-:W1:Y:S01]  /*51c0*/  S2R R14, SR_CTAID.Y ;  /* 0x00000000000e7919 */ /* 0x000e620000002600 */
[----:B------:R-:W-:Y:S01]  /*51d0*/  ULDC UR8, c[0x0][0x150] ;  /* 0x0000540000087ab9 */ /* 0x000fe20000000800 */
[----:B------:R-:W-:Y:S01]  /*51e0*/  IMAD.MOV.U32 R4, RZ, RZ, R16 ;  /* 0x000000ffff047224 */ /* 0x000fe200078e0010 */
[----:B------:R-:W-:Y:S01]  /*51f0*/  ISETP.NE.AND.EX P1, PT, RZ, UR5, PT, P1 ;  /* 0x00000005ff007c0c */ /* 0x000fe2000bf25310 */
[----:B------:R-:W-:Y:S01]  /*5200*/  IMAD.MOV.U32 R5, RZ, RZ, R17 ;  /* 0x000000ffff057224 */ /* 0x000fe200078e0011 */
[----:B0-----:R-:W-:-:S11]  /*5210*/  I2FP.F32.U32 R19, R13 ;  /* 0x0000000d00137245 */ /* 0x001fd60000201000 */
[----:B------:R-:W-:Y:S05]  /*5220*/  @!P1 BRA `(.L_x_118) ;  /* 0x0000000000289947 */ /* 0x000fea0003800000 */
[----:B------:R-:W-:Y:S02]  /*5230*/  ULDC UR6, c[0x0][0x634] ;  /* 0x00018d0000067ab9 */ /* 0x000fe40000000800 */
[----:B------:R-:W-:-:S05]  /*5240*/  IADD3 R5, P1, R16, UR6, RZ ;  /* 0x0000000610057c10 */ /* 0x000fca000ff3e0ff */
[----:B------:R-:W-:-:S04]  /*5250*/  IMAD.X R15, RZ, RZ, R17, P1 ;  /* 0x000000ffff0f7224 */ /* 0x000fc800008e0611 */
[----:B------:R-:W-:-:S04]  /*5260*/  IMAD.WIDE.U32 R6, R15, UR4, RZ ;  /* 0x000000040f067c25 */ /* 0x000fc8000f8e00ff */
[----:B------:R-:W-:-:S04]  /*5270*/  IMAD.WIDE.U32 R6, P1, R5, UR5, R6 ;  /* 0x0000000505067c25 */ /* 0x000fc8000f820006 */
[----:B------:R-:W-:-:S04]  /*5280*/  IMAD.WIDE.U32 R4, R5, UR4, RZ ;  /* 0x0000000405047c25 */ /* 0x000fc8000f8e00ff */
[----:B------:R-:W-:Y:S01]  /*5290*/  IMAD.MOV.U32 R4, RZ, RZ, R7 ;  /* 0x000000ffff047224 */ /* 0x000fe200078e0007 */
[----:B------:R-:W-:Y:S01]  /*52a0*/  IADD3 RZ, P3, R5, R6, RZ ;  /* 0x0000000605ff7210 */ /* 0x000fe20007f7e0ff */
[----:B------:R-:W-:-:S04]  /*52b0*/  IMAD.X R5, RZ, RZ, RZ, P1 ;  /* 0x000000ffff057224 */ /* 0x000fc800008e06ff */
[----:B------:R-:W-:-:S08]  /*52c0*/  IMAD.WIDE.U32.X R4, R15, UR5, R4, P3 ;  /* 0x000000050f047c25 */ /* 0x000fd000098e0404 */
.L_x_118:
[--C-:B------:R-:W-:Y:S01]  /*52d0*/  SHF.R.U64 R18, R4, UR7, R5.reuse ;  /* 0x0000000704127c19 */ /* 0x100fe20008001205 */
[----:B------:R-:W-:Y:S01]  /*52e0*/  FMUL R19, R19, UR8 ;  /* 0x0000000813137c20 */ /* 0x000fe20008400000 */
[----:B------:R-:W-:Y:S01]  /*52f0*/  SHF.R.U32.HI R4, RZ, UR7, R5 ;  /* 0x00000007ff047c19 */ /* 0x000fe20008011605 */
[----:B------:R-:W0:Y:S01]  /*5300*/  LDC R6, c[0x0][0x144] ;  /* 0x00005100ff067b82 */ /* 0x000e220000000800 */
[----:B------:R-:W-:Y:S01]  /*5310*/  IADD3 R5, P1, RZ, -R18, RZ ;  /* 0x80000012ff057210 */ /* 0x000fe20007f3e0ff */
[----:B------:R-:W-:Y:S01]  /*5320*/  ULDC UR6, c[0x0][0x154] ;  /* 0x0000550000067ab9 */ /* 0x000fe20000000800 */
[----:B-1----:R-:W-:Y:S01]  /*5330*/  I2FP.F32.U32 R7, R14 ;  /* 0x0000000e00077245 */ /* 0x002fe20000201000 */
[----:B------:R-:W1:Y:S01]  /*5340*/  F2I.U32.TRUNC.NTZ R19, R19 ;  /* 0x0000001300137305 */ /* 0x000e62000020f000 */
[----:B------:R-:W-:Y:S01]  /*5350*/  ULDC.64 UR4, c[0x0][0x620] ;  /* 0x0001880000047ab9 */ /* 0x000fe20000000a00 */
[----:B------:R-:W-:Y:S01]  /*5360*/  IMAD.X R4, RZ, RZ, ~R4, P1 ;  /* 0x000000ffff047224 */ /* 0x000fe200008e0e04 */
[----:B------:R-:W-:Y:S01]  /*5370*/  ISETP.NE.AND P4, PT, R2, 0x1, PT ;  /* 0x000000010200780c */ /* 0x000fe20003f85270 */
[----:B------:R-:W-:Y:S01]  /*5380*/  FMUL R20, R7, UR6 ;  /* 0x0000000607147c20 */ /* 0x000fe20008400000 */
[----:B------:R-:W3:Y:S01]  /*5390*/  LDC R21, c[0x0][0x148] ;  /* 0x00005200ff157b82 */ /* 0x000ee20000000800 */
[----:B------:R-:W-:Y:S01]  /*53a0*/  IMAD R4, R4, UR4, RZ ;  /* 0x0000000404047c24 */ /* 0x000fe2000f8e02ff */
[----:B------:R-:W-:-:S02]  /*53b0*/  ULDC.64 UR6, c[0x0][0x640] ;  /* 0x0001900000067ab9 */ /* 0x000fc40000000a00 */
[----:B------:R-:W-:Y:S01]  /*53c0*/  ISETP.NE.U32.AND P1, PT, RZ, UR6, PT ;  /* 0x00000006ff007c0c */ /* 0x000fe2000bf25070 */
[----:B------:R-:W4:Y:S01]  /*53d0*/  F2I.U32.TRUNC.NTZ R20, R20 ;  /* 0x0000001400147305 */ /* 0x000f22000020f000 */
[C---:B------:R-:W-:Y:S02]  /*53e0*/  IMAD R7, R5.reuse, UR5, R4 ;  /* 0x0000000505077c24 */ /* 0x040fe4000f8e0204 */
[----:B------:R-:W-:Y:S01]  /*53f0*/  IMAD.WIDE.U32 R4, R5, UR4, R16 ;  /* 0x0000000405047c25 */ /* 0x000fe2000f8e0010 */
[----:B------:R-:W-:Y:S01]  /*5400*/  ULDC UR4, c[0x0][0x618] ;  /* 0x0001860000047ab9 */ /* 0x000fe20000000800 */
[----:B------:R-:W-:Y:S02]  /*5410*/  ISETP.NE.AND.EX P1, PT, RZ, UR7, PT, P1 ;  /* 0x00000007ff007c0c */ /* 0x000fe4000bf25310 */
[----:B------:R-:W-:Y:S02]  /*5420*/  IMAD.IADD R5, R5, 0x1, R7 ;  /* 0x0000000105057824 */ /* 0x000fe400078e0207 */
[----:B-1----:R-:W-:-:S03]  /*5430*/  IMAD.MOV R19, RZ, RZ, -R19 ;  /* 0x000000ffff137224 */ /* 0x002fc600078e0a13 */
[----:B------:R-:W-:Y:S01]  /*5440*/  SHF.R.U64 R15, R4, UR4, R5 ;  /* 0x00000004040f7c19 */ /* 0x000fe20008001205 */
[----:B0-----:R-:W-:Y:S01]  /*5450*/  IMAD R13, R6, R19, R13 ;  /* 0x00000013060d7224 */ /* 0x001fe200078e020d */
[----:B------:R-:W-:Y:S01]  /*5460*/  SHF.R.U32.HI R4, RZ, UR4, R5 ;  /* 0x00000004ff047c19 */ /* 0x000fe20008011605 */
[----:B------:R-:W-:Y:S01]  /*5470*/  ULDC UR4, c[0x0][0x608] ;  /* 0x0001820000047ab9 */ /* 0x000fe20000000800 */
[----:B----4-:R-:W-:Y:S02]  /*5480*/  IMAD.MOV R6, RZ, RZ, -R20 ;  /* 0x000000ffff067224 */ /* 0x010fe400078e0a14 */
[--C-:B------:R-:W-:Y:S02]  /*5490*/  SHF.R.U64 R20, R15, UR4, R4.reuse ;  /* 0x000000040f147c19 */ /* 0x100fe40008001204 */
[----:B------:R-:W-:Y:S01]  /*54a0*/  SHF.R.U32.HI R5, RZ, UR4, R4 ;  /* 0x00000004ff057c19 */ /* 0x000fe20008011604 */
[----:B------:R-:W-:Y:S01]  /*54b0*/  ULDC UR4, c[0x0][0x658] ;  /* 0x0001960000047ab9 */ /* 0x000fe20000000800 */
[----:B---3--:R-:W-:-:S02]  /*54c0*/  @P4 IMAD R13, R21, R6, R14 ;  /* 0x00000006150d4224 */ /* 0x008fc400078e020e */
[--C-:B------:R-:W-:Y:S02]  /*54d0*/  SHF.R.U64 R14, R20, UR4, R5.reuse ;  /* 0x00000004140e7c19 */ /* 0x100fe40008001205 */
[----:B------:R-:W-:-:S03]  /*54e0*/  SHF.R.U32.HI R19, RZ, UR4, R5 ;  /* 0x00000004ff137c19 */ /* 0x000fc60008011605 */
[----:B------:R-:W-:Y:S02]  /*54f0*/  IMAD.MOV.U32 R6, RZ, RZ, R14 ;  /* 0x000000ffff067224 */ /* 0x000fe400078e000e */
[----:B------:R-:W-:Y:S01]  /*5500*/  IMAD.MOV.U32 R5, RZ, RZ, R19 ;  /* 0x000000ffff057224 */ /* 0x000fe200078e0013 */
[----:B------:R-:W-:Y:S06]  /*5510*/  @!P1 BRA `(.L_x_119) ;  /* 0x00000000002c9947 */ /* 0x000fec0003800000 */
        /* <DEDUP_REMOVED lines=9> */
[----:B------:R-:W-:-:S04]  /*55b0*/  IMAD.WIDE.U32.X R4, R19, UR7, R4, P3 ;  /* 0x0000000713047c25 */ /* 0x000fc800098e0404 */
[----:B------:R-:W-:-:S07]  /*55c0*/  IMAD.MOV.U32 R6, RZ, RZ, R4 ;  /* 0x000000ffff067224 */ /* 0x000fce00078e0004 */
.L_x_119:
[----:B------:R-:W-:Y:S01]  /*55d0*/  ULDC UR4, c[0x0][0x648] ;  /* 0x0001920000047ab9 */ /* 0x000fe20000000800 */
[----:B------:R-:W-:Y:S01]  /*55e0*/  LOP3.LUT R4, R20, UR15, RZ, 0xc0, !PT ;  /* 0x0000000f14047c12 */ /* 0x000fe2000f8ec0ff */
[----:B------:R-:W-:Y:S01]  /*55f0*/  ULDC UR5, c[0x0][0x610] ;  /* 0x0001840000057ab9 */ /* 0x000fe20000000800 */
[----:B------:R-:W-:Y:S01]  /*5600*/  SHF.R.U64 R5, R6, UR4, R5 ;  /* 0x0000000406057c19 */ /* 0x000fe20008001205 */
[----:B------:R-:W-:Y:S01]  /*5610*/  ULDC UR4, c[0x0][0x638] ;  /* 0x00018e0000047ab9 */ /* 0x000fe20000000800 */
[----:B------:R-:W-:-:S03]  /*5620*/  LOP3.LUT R15, R15, UR14, RZ, 0xc0, !PT ;  /* 0x0000000e0f0f7c12 */ /* 0x000fc6000f8ec0ff */
[----:B------:R-:W-:Y:S02]  /*5630*/  IMAD.MOV R7, RZ, RZ, -R5 ;  /* 0x000000ffff077224 */ /* 0x000fe400078e0a05 */
[----:B------:R-:W-:Y:S02]  /*5640*/  IMAD R4, R5, UR16, R4 ;  /* 0x0000001005047c24 */ /* 0x000fe4000f8e0204 */
[----:B------:R-:W-:Y:S01]  /*5650*/  IMAD R14, R7, UR4, R14 ;  /* 0x00000004070e7c24 */ /* 0x000fe2000f8e020e */
[----:B------:R-:W-:Y:S01]  /*5660*/  ULDC UR4, c[0x0][0x600] ;  /* 0x0001800000047ab9 */ /* 0x000fe20000000800 */
[----:B------:R-:W-:Y:S02]  /*5670*/  IMAD R13, R4, UR5, R13 ;  /* 0x00000005040d7c24 */ /* 0x000fe4000f8e020d */
[----:B------:R-:W-:Y:S02]  /*5680*/  IMAD R14, R14, UR4, R15 ;  /* 0x000000040e0e7c24 */ /* 0x000fe4000f8e020f */
[----:B------:R-:W-:-:S03]  /*5690*/  IMAD.MOV.U32 R4, RZ, RZ, 0x1 ;  /* 0x00000001ff047424 */ /* 0x000fc600078e00ff */
[----:B------:R-:W-:Y:S02]  /*56a0*/  SEL R19, R14, R13, !P4 ;  /* 0x0000000d0e137207 */ /* 0x000fe40006000000 */
[----:B------:R-:W-:-:S07]  /*56b0*/  SEL R22, R13, R14, !P4 ;  /* 0x0000000e0d167207 */ /* 0x000fce0006000000 */
.L_x_117:
[----:B------:R-:W-:Y:S05]  /*56c0*/  BSYNC B1 ;  /* 0x0000000000017941 */ /* 0x000fea0003800000 */
.L_x_116:
[----:B------:R-:W-:-:S13]  /*56d0*/  LOP3.LUT P1, RZ, R4, 0xff, RZ, 0xc0, !PT ;  /* 0x000000ff04ff7812 */ /* 0x000fda000782c0ff */
[----:B------:R-:W-:Y:S05]  /*56e0*/  @P1 BRA `(.L_x_120) ;  /* 0xfffffff4002c1947 */ /* 0x000fea000383ffff */
[----:B------:R-:W-:Y:S05]  /*56f0*/  BSYNC B0 ;  /* 0x0000000000007941 */ /* 0x000fea0003800000 */
.L_x_108:
[----:B------:R-:W-:-:S03]  /*5700*/  UMOV UR4, 0xffffffff ;  /* 0xffffffff00047882 */ /* 0x000fc60000000000 */
[----:B------:R-:W-:Y:S05]  /*5710*/  BRA.DIV UR4, `(.L_x_121) ;  /* 0x0000002204987947 */ /* 0x000fea000b800000 */
[----:B------:R-:W-:-:S13]  /*5720*/  ELECT P6, URZ, PT ;  /* 0x00000000003f782f */ /* 0x000fda00038c0000 */
.L_x_189:
[----:B------:R-:W-:Y:S04]  /*5730*/  BSSY B0, `(.L_x_122) ;  /* 0x00001ff000007945 */ /* 0x000fe80003800000 */
[----:B------:R-:W-:Y:S05]  /*5740*/  @!P6 BRA `(.L_x_123) ;  /* 0x0000001c00f4e947 */ /* 0x000fea0003800000 */
[----:B------:R-:W-:-:S04]  /*5750*/  LOP3.LUT R23, R23, 0x2, RZ, 0xfc, !PT ;  /* 0x0000000217177812 */ /* 0x000fc800078efcff */
[----:B------:R-:W-:-:S13]  /*5760*/  ISETP.NE.AND P0, PT, R23, 0x3, PT ;  /* 0x000000031700780c */ /* 0x000fda0003f05270 */
[----:B------:R-:W-:Y:S05]  /*5770*/  @!P0 BRA `(.L_x_124) ;  /* 0x0000000000048947 */ /* 0x000fea0003800000 */
[----:B------:R-:W-:Y:S01]  /*5780*/  BPT.TRAP 0x1 ;  /* 0x000000040000795c */ /* 0x000fe20000300000 */
.L_x_124:
[----:B------:R-:W0:Y:S01]  /*5790*/  S2R R5, SR_CgaCtaId ;  /* 0x0000000000057919 */ /* 0x000e220000008800 */
[----:B------:R-:W-:Y:S02]  /*57a0*/  MOV R0, 0x400 ;  /* 0x0000040000007802 */ /* 0x000fe40000000f00 */
[----:B------:R-:W-:Y:S02]  /*57b0*/  SHF.L.U32 R2, R3, 0x1f, RZ ;  /* 0x0000001f03027819 */ /* 0x000fe400000006ff */
[----:B0-----:R-:W-:-:S05]  /*57c0*/  LEA R5, R5, R0, 0x18 ;  /* 0x0000000005057211 */ /* 0x001fca00078ec0ff */
[----:B------:R-:W-:-:S04]  /*57d0*/  VIADD R5, R5, 0x1c0 ;  /* 0x000001c005057836 */ /* 0x000fc80000000000 */
[C---:B------:R-:W-:Y:S02]  /*57e0*/  IMAD R7, R8.reuse, 0x8, R5 ;  /* 0x0000000808077824 */ /* 0x040fe400078e0205 */
[----:B------:R-:W-:Y:S02]  /*57f0*/  VIADD R8, R8, 0x1 ;  /* 0x0000000108087836 */ /* 0x000fe40000000000 */
[----:B------:R-:W0:Y:S03]  /*5800*/  SYNCS.PHASECHK.TRANS64.TRYWAIT P0, [R7+URZ], R2 ;  /* 0x00000002070075a7 */ /* 0x000e26000800017f */
[----:B------:R-:W-:-:S04]  /*5810*/  ISETP.NE.AND P1, PT, R8, 0x38, PT ;  /* 0x000000380800780c */ /* 0x000fc80003f25270 */
[----:B------:R-:W-:Y:S02]  /*5820*/  SEL R0, RZ, 0x1, P1 ;  /* 0x00000001ff007807 */ /* 0x000fe40000800000 */
[----:B------:R-:W-:Y:S02]  /*5830*/  SEL R8, R8, RZ, P1 ;  /* 0x000000ff08087207 */ /* 0x000fe40000800000 */
[----:B------:R-:W-:-:S03]  /*5840*/  LOP3.LUT R9, R3, R0, RZ, 0x3c, !PT ;  /* 0x0000000003097212 */ /* 0x000fc600078e3cff */
[----:B------:R-:W-:Y:S01]  /*5850*/  IMAD R6, R8, 0x8, R5 ;  /* 0x0000000808067824 */ /* 0x000fe200078e0205 */
[----:B------:R-:W-:Y:S01]  /*5860*/  SHF.L.U32 R3, R9, 0x1f, RZ ;  /* 0x0000001f09037819 */ /* 0x000fe200000006ff */
[----:B0-----:R-:W-:Y:S06]  /*5870*/  @!P0 BRA `(.L_x_125) ;  /* 0x0000002000608947 */ /* 0x001fec0003800000 */
.L_x_190:
[----:B------:R-:W1:Y:S01]  /*5880*/  SYNCS.PHASECHK.TRANS64.TRYWAIT P0, [R6+URZ], R3 ;  /* 0x00000003060075a7 */ /* 0x000e62000800017f */
[----:B------:R-:W-:-:S05]  /*5890*/  VIADD R0, R8, 0x1 ;  /* 0x0000000108007836 */ /* 0x000fca0000000000 */
[----:B------:R-:W-:-:S04]  /*58a0*/  ISETP.NE.AND P1, PT, R0, 0x38, PT ;  /* 0x000000380000780c */ /* 0x000fc80003f25270 */
[----:B0-----:R-:W-:Y:S02]  /*58b0*/  SEL R2, RZ, 0x1, P1 ;  /* 0x00000001ff027807 */ /* 0x001fe40000800000 */
[----:B------:R-:W-:Y:S02]  /*58c0*/  SEL R0, R0, RZ, P1 ;  /* 0x000000ff00007207 */ /* 0x000fe40000800000 */
[----:B------:R-:W-:-:S03]  /*58d0*/  LOP3.LUT R9, R9, R2, RZ, 0x3c, !PT ;  /* 0x0000000209097212 */ /* 0x000fc600078e3cff */
[----:B------:R-:W-:Y:S01]  /*58e0*/  IMAD R7, R0, 0x8, R5 ;  /* 0x0000000800077824 */ /* 0x000fe200078e0205 */
[----:B------:R-:W-:Y:S01]  /*58f0*/  SHF.L.U32 R4, R9, 0x1f, RZ ;  /* 0x0000001f09047819 */ /* 0x000fe200000006ff */
[----:B-1----:R-:W-:Y:S06]  /*5900*/  @!P0 BRA `(.L_x_126) ;  /* 0x0000002000508947 */ /* 0x002fec0003800000 */
.L_x_191:
[----:B------:R-:W1:Y:S01]  /*5910*/  SYNCS.PHASECHK.TRANS64.TRYWAIT P0, [R7+URZ], R4 ;  /* 0x00000004070075a7 */ /* 0x000e62000800017f */
[----:B------:R-:W-:-:S05]  /*5920*/  VIADD R0, R0, 0x1 ;  /* 0x0000000100007836 */ /* 0x000fca0000000000 */
[----:B------:R-:W-:-:S04]  /*5930*/  ISETP.NE.AND P1, PT, R0, 0x38, PT ;  /* 0x000000380000780c */ /* 0x000fc80003f25270 */
[----:B------:R-:W-:Y:S02]  /*5940*/  SEL R2, RZ, 0x1, P1 ;  /* 0x00000001ff027807 */ /* 0x000fe40000800000 */
[----:B------:R-:W-:Y:S02]  /*5950*/  SEL R0, R0, RZ, P1 ;  /* 0x000000ff00007207 */ /* 0x000fe40000800000 */
[----:B------:R-:W-:-:S03]  /*5960*/  LOP3.LUT R9, R9, R2, RZ, 0x3c, !PT ;  /* 0x0000000209097212 */ /* 0x000fc600078e3cff */
[----:B0-----:R-:W-:Y:S01]  /*5970*/  IMAD R6, R0, 0x8, R5 ;  /* 0x0000000800067824 */ /* 0x001fe200078e0205 */
[----:B------:R-:W-:Y:S01]  /*5980*/  SHF.L.U32 R3, R9, 0x1f, RZ ;  /* 0x0000001f09037819 */ /* 0x000fe200000006ff */
[----:B-1----:R-:W-:Y:S06]  /*5990*/  @!P0 BRA `(.L_x_127) ;  /* 0x0000002000408947 */ /* 0x002fec0003800000 */
.L_x_192:
        /* <DEDUP_REMOVED lines=9> */
.L_x_193:
        /* <DEDUP_REMOVED lines=9> */
.L_x_194:
        /* <DEDUP_REMOVED lines=9> */
.L_x_195:
        /* <DEDUP_REMOVED lines=9> */
.L_x_196:
        /* <DEDUP_REMOVED lines=9> */
.L_x_197:
        /* <DEDUP_REMOVED lines=9> */
.L_x_198:
        /* <DEDUP_REMOVED lines=9> */
.L_x_199:
        /* <DEDUP_REMOVED lines=9> */
.L_x_200:
        /* <DEDUP_REMOVED lines=9> */
.L_x_201:
        /* <DEDUP_REMOVED lines=9> */
.L_x_202:
        /* <DEDUP_REMOVED lines=9> */
.L_x_203:
        /* <DEDUP_REMOVED lines=9> */
.L_x_204:
        /* <DEDUP_REMOVED lines=9> */
.L_x_205:
        /* <DEDUP_REMOVED lines=9> */
.L_x_206:
        /* <DEDUP_REMOVED lines=9> */
.L_x_207:
        /* <DEDUP_REMOVED lines=9> */
.L_x_208:
        /* <DEDUP_REMOVED lines=9> */
.L_x_209:
        /* <DEDUP_REMOVED lines=9> */
.L_x_210:
        /* <DEDUP_REMOVED lines=9> */
.L_x_211:
        /* <DEDUP_REMOVED lines=9> */
.L_x_212:
        /* <DEDUP_REMOVED lines=9> */
.L_x_213:
        /* <DEDUP_REMOVED lines=9> */
.L_x_214:
        /* <DEDUP_REMOVED lines=9> */
.L_x_215:
        /* <DEDUP_REMOVED lines=9> */
.L_x_216:
        /* <DEDUP_REMOVED lines=9> */
.L_x_217:
        /* <DEDUP_REMOVED lines=9> */
.L_x_218:
        /* <DEDUP_REMOVED lines=9> */
.L_x_219:
        /* <DEDUP_REMOVED lines=9> */
.L_x_220:
        /* <DEDUP_REMOVED lines=9> */
.L_x_221:
        /* <DEDUP_REMOVED lines=9> */
.L_x_222:
        /* <DEDUP_REMOVED lines=9> */
.L_x_223:
        /* <DEDUP_REMOVED lines=9> */
.L_x_224:
        /* <DEDUP_REMOVED lines=9> */
.L_x_225:
        /* <DEDUP_REMOVED lines=9> */
.L_x_226:
        /* <DEDUP_REMOVED lines=9> */
.L_x_227:
        /* <DEDUP_REMOVED lines=9> */
.L_x_228:
        /* <DEDUP_REMOVED lines=9> */
.L_x_229:
        /* <DEDUP_REMOVED lines=9> */
.L_x_230:
        /* <DEDUP_REMOVED lines=9> */
.L_x_231:
        /* <DEDUP_REMOVED lines=9> */
.L_x_232:
        /* <DEDUP_REMOVED lines=9> */
.L_x_233:
        /* <DEDUP_REMOVED lines=9> */
.L_x_234:
        /* <DEDUP_REMOVED lines=9> */
.L_x_235:
        /* <DEDUP_REMOVED lines=9> */
.L_x_236:
        /* <DEDUP_REMOVED lines=9> */
.L_x_237:
        /* <DEDUP_REMOVED lines=9> */
.L_x_238:
        /* <DEDUP_REMOVED lines=9> */
.L_x_239:
        /* <DEDUP_REMOVED lines=9> */
.L_x_240:
        /* <DEDUP_REMOVED lines=9> */
.L_x_241:
        /* <DEDUP_REMOVED lines=9> */
.L_x_242:
        /* <DEDUP_REMOVED lines=9> */
.L_x_243:
[----:B------:R-:W1:Y:S01]  /*7650*/  SYNCS.PHASECHK.TRANS64.TRYWAIT P0, [R7+URZ], R4 ;  /* 0x00000004070075a7 */ /* 0x000e62000800017f */
[----:B------:R-:W-:-:S05]  /*7660*/  VIADD R0, R0, 0x1 ;  /* 0x0000000100007836 */ /* 0x000fca0000000000 */
[----:B------:R-:W-:-:S04]  /*7670*/  ISETP.NE.AND P1, PT, R0, 0x38, PT ;  /* 0x000000380000780c */ /* 0x000fc80003f25270 */
[----:B------:R-:W-:Y:S02]  /*7680*/  SEL R2, RZ, 0x1, P1 ;  /* 0x00000001ff027807 */ /* 0x000fe40000800000 */
[----:B------:R-:W-:Y:S02]  /*7690*/  SEL R0, R0, RZ, P1 ;  /* 0x000000ff00007207 */ /* 0x000fe40000800000 */
[----:B------:R-:W-:Y:S01]  /*76a0*/  LOP3.LUT R2, R9, R2, RZ, 0x3c, !PT ;  /* 0x0000000209027212 */ /* 0x000fe200078e3cff */
[----:B-1----:R-:W-:Y:S06]  /*76b0*/  @!P0 BRA `(.L_x_179) ;  /* 0x0000001400088947 */ /* 0x002fec0003800000 */
.L_x_244:
[----:B------:R-:W-:Y:S01]  /*76c0*/  IMAD R5, R0, 0x8, R5 ;  /* 0x0000000800057824 */ /* 0x000fe200078e0205 */
[----:B------:R-:W-:-:S07]  /*76d0*/  SHF.L.U32 R0, R2, 0x1f, RZ ;  /* 0x0000001f02007819 */ /* 0x000fce00000006ff */
.L_x_180:
[----:B---3--:R3:W4:Y:S02]  /*76e0*/  SYNCS.PHASECHK.TRANS64.TRYWAIT P0, [R5+URZ], R0 ;  /* 0x00000000050075a7 */ /* 0x008724000800017f */
[----:B----4-:R-:W-:Y:S05]  /*76f0*/  @!P0 NANOSLEEP.SYNCS 0x989680 ;  /* 0x009896800000895d */ /* 0x010fea0003900000 */
[----:B------:R-:W4:Y:S02]  /*7700*/  @!P0 SYNCS.PHASECHK.TRANS64 P0, [R5+URZ], R0 ;  /* 0x00000000050085a7 */ /* 0x000f24000800007f */
[----:B----4-:R-:W-:Y:S05]  /*7710*/  @!P0 BRA `(.L_x_180) ;  /* 0xfffffffc00f08947 */ /* 0x010fea000383ffff */
.L_x_123:
[----:B------:R-:W-:Y:S05]  /*7720*/  BSYNC B0 ;  /* 0x0000000000007941 */ /* 0x000fea0003800000 */
.L_x_122:
[----:B------:R-:W-:Y:S05]  /*7730*/  EXIT ;  /* 0x000000000000794d */ /* 0x000fea0003800000 */
.L_x_20:
[----:B0-----:R-:W-:-:S04]  /*7740*/  IMAD.U32 R3, RZ, RZ, UR43 ;  /* 0x0000002bff037e24 */ /* 0x001fc8000f8e00ff */
[----:B------:R0:W1:Y:S03]  /*7750*/  SYNCS.PHASECHK.TRANS64.TRYWAIT P0, [R3+URZ+-0x8], R0 ;  /* 0xfffff800030075a7 */ /* 0x000066000800017f */
[----:B-1----:R-:W-:Y:S05]  /*7760*/  @!P0 NANOSLEEP.SYNCS 0x989680 ;  /* 0x009896800000895d */ /* 0x002fea0003900000 */
[----:B------:R-:W1:Y:S02]  /*7770*/  @!P0 SYNCS.PHASECHK.TRANS64 P0, [R3+URZ+-0x8], R0 ;  /* 0xfffff800030085a7 */ /* 0x000e64000800007f */
[----:B-1----:R-:W-:Y:S05]  /*7780*/  @!P0 BRA `(.L_x_20) ;  /* 0xfffffffc00ec8947 */ /* 0x002fea000383ffff */
[----:B------:R-:W-:Y:S05]  /*7790*/  BRA `(.L_x_181) ;  /* 0xffffffa400b07947 */ /* 0x000fea000383ffff */
.L_x_25:
[----:B-1----:R1:W2:Y:S02]  /*77a0*/  SYNCS.PHASECHK.TRANS64.TRYWAIT P1, [R3+URZ], R0 ;  /* 0x00000000030075a7 */ /* 0x0022a4000802017f */
[----:B--2---:R-:W-:Y:S05]  /*77b0*/  @!P1 NANOSLEEP.SYNCS 0x989680 ;  /* 0x009896800000995d */ /* 0x004fea0003900000 */
[----:B------:R-:W2:Y:S02]  /*77c0*/  @!P1 SYNCS.PHASECHK.TRANS64 P1, [R3+URZ], R0 ;  /* 0x00000000030095a7 */ /* 0x000ea4000802007f */
[----:B--2---:R-:W-:Y:S05]  /*77d0*/  @!P1 BRA `(.L_x_25) ;  /* 0xfffffffc00f09947 */ /* 0x004fea000383ffff */
[----:B------:R-:W-:Y:S05]  /*77e0*/  BRA `(.L_x_24) ;  /* 0xffffffa8001c7947 */ /* 0x000fea000383ffff */
.L_x_30:
[----:B-1----:R-:W-:-:S04]  /*77f0*/  IMAD.U32 R5, RZ, RZ, UR4 ;  /* 0x00000004ff057e24 */ /* 0x002fc8000f8e00ff */
[----:B------:R1:W2:Y:S03]  /*7800*/  SYNCS.PHASECHK.TRANS64.TRYWAIT P1, [R5+URZ], R4 ;  /* 0x00000004050075a7 */ /* 0x0002a6000802017f */
[----:B--2---:R-:W-:Y:S05]  /*7810*/  @!P1 NANOSLEEP.SYNCS 0x989680 ;  /* 0x009896800000995d */ /* 0x004fea0003900000 */
[----:B------:R-:W2:Y:S02]  /*7820*/  @!P1 SYNCS.PHASECHK.TRANS64 P1, [R5+URZ], R4 ;  /* 0x00000004050095a7 */ /* 0x000ea4000802007f */
[----:B--2---:R-:W-:Y:S05]  /*7830*/  @!P1 BRA `(.L_x_30) ;  /* 0xfffffffc00ec9947 */ /* 0x004fea000383ffff */
[----:B------:R-:W-:Y:S05]  /*7840*/  BRA `(.L_x_29) ;  /* 0xffffffa800787947 */ /* 0x000fea000383ffff */
.L_x_36:
[----:B0-----:R-:W-:-:S04]  /*7850*/  IMAD.U32 R5, RZ, RZ, UR43 ;  /* 0x0000002bff057e24 */ /* 0x001fc8000f8e00ff */
[----:B------:R0:W1:Y:S03]  /*7860*/  SYNCS.PHASECHK.TRANS64.TRYWAIT P0, [R5+URZ+0x8], R0 ;  /* 0x00000800050075a7 */ /* 0x000066000800017f */
[----:B-1----:R-:W-:Y:S05]  /*7870*/  @!P0 NANOSLEEP.SYNCS 0x989680 ;  /* 0x009896800000895d */ /* 0x002fea0003900000 */
[----:B------:R-:W1:Y:S02]  /*7880*/  @!P0 SYNCS.PHASECHK.TRANS64 P0, [R5+URZ+0x8], R0 ;  /* 0x00000800050085a7 */ /* 0x000e64000800007f */
[----:B-1----:R-:W-:Y:S05]  /*7890*/  @!P0 BRA `(.L_x_36) ;  /* 0xfffffffc00ec8947 */ /* 0x002fea000383ffff */
[----:B------:R-:W-:Y:S05]  /*78a0*/  BRA `(.L_x_182) ;  /* 0xffffffac005c7947 */ /* 0x000fea000383ffff */
.L_x_109:
[----:B------:R-:W-:Y:S01]  /*78b0*/  BSSY B1, `(.L_x_183) ;  /* 0x0000006000017945 */ /* 0x000fe20003800000 */
[----:B------:R-:W-:-:S07]  /*78c0*/  IMAD.MOV.U32 R15, RZ, RZ, -0x1 ;  /* 0xffffffffff0f7424 */ /* 0x000fce00078e00ff */
[----:B--2--5:R-:W-:Y:S05]  /*78d0*/  WARPSYNC.COLLECTIVE R15, `(.L_x_184) ;  /* 0x000000000f0c7348 */ /* 0x024fea0003c00000 */
[----:B------:R-:W-:Y:S02]  /*78e0*/  ELECT P6, UR62, PT ;  /* 0x00000000003e782f */ /* 0x000fe400038c0000 */
[----:B------:R-:W-:Y:S01]  /*78f0*/  MOV R14, UR62 ;  /* 0x0000003e000e7c02 */ /* 0x000fe20008000f00 */
[----:B--2--5:R-:W-:Y:S10]  /*7900*/  ENDCOLLECTIVE ;  /* 0x000000000000791b */ /* 0x024ff40003800000 */
.L_x_184:
[----:B------:R-:W-:Y:S05]  /*7910*/  BSYNC B1 ;  /* 0x0000000000017941 */ /* 0x000fea0003800000 */
.L_x_183:
[----:B------:R-:W-:Y:S05]  /*7920*/  BRA `(.L_x_185) ;  /* 0xffffffd000a87947 */ /* 0x000fea000383ffff */
.L_x_112:
[----:B0-----:R0:W1:Y:S02]  /*7930*/  SYNCS.PHASECHK.TRANS64.TRYWAIT P1, [R15+URZ+0x1c0], R6 ;  /* 0x0001c0060f0075a7 */ /* 0x001064000802017f */
[----:B-1----:R-:W-:Y:S05]  /*7940*/  @!P1 NANOSLEEP.SYNCS 0x989680 ;  /* 0x009896800000995d */ /* 0x002fea0003900000 */
[----:B------:R-:W1:Y:S02]  /*7950*/  @!P1 SYNCS.PHASECHK.TRANS64 P1, [R15+URZ+0x1c0], R6 ;  /* 0x0001c0060f0095a7 */ /* 0x000e64000802007f */
[----:B-1----:R-:W-:Y:S05]  /*7960*/  @!P1 BRA `(.L_x_112) ;  /* 0xfffffffc00f09947 */ /* 0x002fea000383ffff */
[----:B------:R-:W-:Y:S05]  /*7970*/  BRA `(.L_x_186) ;  /* 0xffffffd000e47947 */ /* 0x000fea000383ffff */
.L_x_121:
[----:B------:R-:W-:Y:S01]  /*7980*/  BSSY B0, `(.L_x_187) ;  /* 0x0000006000007945 */ /* 0x000fe20003800000 */
[----:B------:R-:W-:-:S07]  /*7990*/  IMAD.MOV.U32 R15, RZ, RZ, -0x1 ;  /* 0xffffffffff0f7424 */ /* 0x000fce00078e00ff */
[----:B--2--5:R-:W-:Y:S05]  /*79a0*/  WARPSYNC.COLLECTIVE R15, `(.L_x_188) ;  /* 0x000000000f0c7348 */ /* 0x024fea0003c00000 */
[----:B------:R-:W-:Y:S02]  /*79b0*/  ELECT P6, UR62, PT ;  /* 0x00000000003e782f */ /* 0x000fe400038c0000 */
[----:B------:R-:W-:Y:S01]  /*79c0*/  MOV R14, UR62 ;  /* 0x0000003e000e7c02 */ /* 0x000fe20008000f00 */
[----:B--2--5:R-:W-:Y:S10]  /*79d0*/  ENDCOLLECTIVE ;  /* 0x000000000000791b */ /* 0x024ff40003800000 */
.L_x_188:
[----:B------:R-:W-:Y:S05]  /*79e0*/  BSYNC B0 ;  /* 0x0000000000007941 */ /* 0x000fea0003800000 */
.L_x_187:
[----:B------:R-:W-:Y:S05]  /*79f0*/  BRA `(.L_x_189) ;  /* 0xffffffdc004c7947 */ /* 0x000fea000383ffff */
.L_x_125:
[----:B0-----:R0:W1:Y:S02]  /*7a00*/  SYNCS.PHASECHK.TRANS64.TRYWAIT P0, [R7+URZ], R2 ;  /* 0x00000002070075a7 */ /* 0x001064000800017f */
[----:B-1----:R-:W-:Y:S05]  /*7a10*/  @!P0 NANOSLEEP.SYNCS 0x989680 ;  /* 0x009896800000895d */ /* 0x002fea0003900000 */
[----:B------:R-:W1:Y:S02]  /*7a20*/  @!P0 SYNCS.PHASECHK.TRANS64 P0, [R7+URZ], R2 ;  /* 0x00000002070085a7 */ /* 0x000e64000800007f */
[----:B-1----:R-:W-:Y:S05]  /*7a30*/  @!P0 BRA `(.L_x_125) ;  /* 0xfffffffc00f08947 */ /* 0x002fea000383ffff */
[----:B------:R-:W-:Y:S05]  /*7a40*/  BRA `(.L_x_190) ;  /* 0xffffffdc008c7947 */ /* 0x000fea000383ffff */
.L_x_126:
[----:B0-----:R0:W1:Y:S02]  /*7a50*/  SYNCS.PHASECHK.TRANS64.TRYWAIT P0, [R6+URZ], R3 ;  /* 0x00000003060075a7 */ /* 0x001064000800017f */
[----:B-1----:R-:W-:Y:S05]  /*7a60*/  @!P0 NANOSLEEP.SYNCS 0x989680 ;  /* 0x009896800000895d */ /* 0x002fea0003900000 */
[----:B------:R-:W1:Y:S02]  /*7a70*/  @!P0 SYNCS.PHASECHK.TRANS64 P0, [R6+URZ], R3 ;  /* 0x00000003060085a7 */ /* 0x000e64000800007f */
[----:B-1----:R-:W-:Y:S05]  /*7a80*/  @!P0 BRA `(.L_x_126) ;  /* 0xfffffffc00f08947 */ /* 0x002fea000383ffff */
[----:B------:R-:W-:Y:S05]  /*7a90*/  BRA `(.L_x_191) ;  /* 0xffffffdc009c7947 */ /* 0x000fea000383ffff */
.L_x_127:
[----:B0-----:R0:W1:Y:S02]  /*7aa0*/  SYNCS.PHASECHK.TRANS64.TRYWAIT P0, [R7+URZ], R4 ;  /* 0x00000004070075a7 */ /* 0x001064000800017f */
[----:B-1----:R-:W-:Y:S05]  /*7ab0*/  @!P0 NANOSLEEP.SYNCS 0x989680 ;  /* 0x009896800000895d */ /* 0x002fea0003900000 */
[----:B------:R-:W1:Y:S02]  /*7ac0*/  @!P0 SYNCS.PHASECHK.TRANS64 P0, [R7+URZ], R4 ;  /* 0x00000004070085a7 */ /* 0x000e64000800007f */
[----:B-1----:R-:W-:Y:S05]  /*7ad0*/  @!P0 BRA `(.L_x_127) ;  /* 0xfffffffc00f08947 */ /* 0x002fea000383ffff */
[----:B------:R-:W-:Y:S05]  /*7ae0*/  BRA `(.L_x_192) ;  /* 0xffffffdc00ac7947 */ /* 0x000fea000383ffff */
.L_x_128:
[----:B0-----:R0:W1:Y:S02]  /*7af0*/  SYNCS.PHASECHK.TRANS64.TRYWAIT P0, [R6+URZ], R3 ;  /* 0x00000003060075a7 */ /* 0x001064000800017f */
[----:B-1----:R-:W-:Y:S05]  /*7b00*/  @!P0 NANOSLEEP.SYNCS 0x989680 ;  /* 0x009896800000895d */ /* 0x002fea0003900000 */
[----:B------:R-:W1:Y:S02]  /*7b10*/  @!P0 SYNCS.PHASECHK.TRANS64 P0, [R6+URZ], R3 ;  /* 0x00000003060085a7 */ /* 0x000e64000800007f */
[----:B-1----:R-:W-:Y:S05]  /*7b20*/  @!P0 BRA `(.L_x_128) ;  /* 0xfffffffc00f08947 */ /* 0x002fea000383ffff */
[----:B------:R-:W-:Y:S05]  /*7b30*/  BRA `(.L_x_193) ;  /* 0xffffffdc00bc7947 */ /* 0x000fea000383ffff */
.L_x_129:
[----:B0-----:R0:W1:Y:S02]  /*7b40*/  SYNCS.PHASECHK.TRANS64.TRYWAIT P0, [R7+URZ], R4 ;  /* 0x00000004070075a7 */ /* 0x001064000800017f */
[----:B-1----:R-:W-:Y:S05]  /*7b50*/  @!P0 NANOSLEEP.SYNCS 0x989680 ;  /* 0x009896800000895d */ /* 0x002fea0003900000 */
[----:B------:R-:W1:Y:S02]  /*7b60*/  @!P0 SYNCS.PHASECHK.TRANS64 P0, [R7+URZ], R4 ;  /* 0x00000004070085a7 */ /* 0x000e64000800007f */
[----:B-1----:R-:W-:Y:S05]  /*7b70*/  @!P0 BRA `(.L_x_129) ;  /* 0xfffffffc00f08947 */ /* 0x002fea000383ffff */
[----:B------:R-:W-:Y:S05]  /*7b80*/  BRA `(.L_x_194) ;  /* 0xffffffdc00cc7947 */ /* 0x000fea000383ffff */
.L_x_130:
[----:B0-----:R0:W1:Y:S02]  /*7b90*/  SYNCS.PHASECHK.TRANS64.TRYWAIT P0, [R6+URZ], R3 ;  /* 0x00000003060075a7 */ /* 0x001064000800017f */
[----:B-1----:R-:W-:Y:S05]  /*7ba0*/  @!P0 NANOSLEEP.SYNCS 0x989680 ;  /* 0x009896800000895d */ /* 0x002fea0003900000 */
[----:B------:R-:W1:Y:S02]  /*7bb0*/  @!P0 SYNCS.PHASECHK.TRANS64 P0, [R6+URZ], R3 ;  /* 0x00000003060085a7 */ /* 0x000e64000800007f */
[----:B-1----:R-:W-:Y:S05]  /*7bc0*/  @!P0 BRA `(.L_x_130) ;  /* 0xfffffffc00f08947 */ /* 0x002fea000383ffff */
[----:B------:R-:W-:Y:S05]  /*7bd0*/  BRA `(.L_x_195) ;  /* 0xffffffdc00dc7947 */ /* 0x000fea000383ffff */
.L_x_131:
[----:B0-----:R0:W1:Y:S02]  /*7be0*/  SYNCS.PHASECHK.TRANS64.TRYWAIT P0, [R7+URZ], R4 ;  /* 0x00000004070075a7 */ /* 0x001064000800017f */
[----:B-1----:R-:W-:Y:S05]  /*7bf0*/  @!P0 NANOSLEEP.SYNCS 0x989680 ;  /* 0x009896800000895d */ /* 0x002fea0003900000 */
[----:B------:R-:W1:Y:S02]  /*7c00*/  @!P0 SYNCS.PHASECHK.TRANS64 P0, [R7+URZ], R4 ;  /* 0x00000004070085a7 */ /* 0x000e64000800007f */
[----:B-1----:R-:W-:Y:S05]  /*7c10*/  @!P0 BRA `(.L_x_131) ;  /* 0xfffffffc00f08947 */ /* 0x002fea000383ffff */
[----:B------:R-:W-:Y:S05]  /*7c20*/  BRA `(.L_x_196) ;  /* 0xffffffdc00ec7947 */ /* 0x000fea000383ffff */
.L_x_132:
[----:B0-----:R0:W1:Y:S02]  /*7c30*/  SYNCS.PHASECHK.TRANS64.TRYWAIT P0, [R6+URZ], R3 ;  /* 0x00000003060075a7 */ /* 0x001064000800017f */
[----:B-1----:R-:W-:Y:S05]  /*7c40*/  @!P0 NANOSLEEP.SYNCS 0x989680 ;  /* 0x009896800000895d */ /* 0x002fea0003900000 */
[----:B------:R-:W1:Y:S02]  /*7c50*/  @!P0 SYNCS.PHASECHK.TRANS64 P0, [R6+URZ], R3 ;  /* 0x00000003060085a7 */ /* 0x000e64000800007f */
[----:B-1----:R-:W-:Y:S05]  /*7c60*/  @!P0 BRA `(.L_x_132) ;  /* 0xfffffffc00f08947 */ /* 0x002fea000383ffff */
[----:B------:R-:W-:Y:S05]  /*7c70*/  BRA `(.L_x_197) ;  /* 0xffffffdc00fc7947 */ /* 0x000fea000383ffff */
.L_x_133:
[----:B0-----:R0:W1:Y:S02]  /*7c80*/  SYNCS.PHASECHK.TRANS64.TRYWAIT P0, [R7+URZ], R4 ;  /* 0x00000004070075a7 */ /* 0x001064000800017f */
[----:B-1----:R-:W-:Y:S05]  /*7c90*/  @!P0 NANOSLEEP.SYNCS 0x989680 ;  /* 0x009896800000895d */ /* 0x002fea0003900000 */
[----:B------:R-:W1:Y:S02]  /*7ca0*/  @!P0 SYNCS.PHASECHK.TRANS64 P0, [R7+URZ], R4 ;  /* 0x00000004070085a7 */ /* 0x000e64000800007f */
[----:B-1----:R-:W-:Y:S05]  /*7cb0*/  @!P0 BRA `(.L_x_133) ;  /* 0xfffffffc00f08947 */ /* 0x002fea000383ffff */
[----:B------:R-:W-:Y:S05]  /*7cc0*/  BRA `(.L_x_198) ;  /* 0xffffffe0000c7947 */ /* 0x000fea000383ffff */
.L_x_134:
[----:B0-----:R0:W1:Y:S02]  /*7cd0*/  SYNCS.PHASECHK.TRANS64.TRYWAIT P0, [R6+URZ], R3 ;  /* 0x00000003060075a7 */ /* 0x001064000800017f */
[----:B-1----:R-:W-:Y:S05]  /*7ce0*/  @!P0 NANOSLEEP.SYNCS 0x989680 ;  /* 0x009896800000895d */ /* 0x002fea0003900000 */
[----:B------:R-:W1:Y:S02]  /*7cf0*/  @!P0 SYNCS.PHASECHK.TRANS64 P0, [R6+URZ], R3 ;  /* 0x00000003060085a7 */ /* 0x000e64000800007f */
[----:B-1----:R-:W-:Y:S05]  /*7d00*/  @!P0 BRA `(.L_x_134) ;  /* 0xfffffffc00f08947 */ /* 0x002fea000383ffff */
[----:B------:R-:W-:Y:S05]  /*7d10*/  BRA `(.L_x_199) ;  /* 0xffffffe0001c7947 */ /* 0x000fea000383ffff */
.L_x_135:
[----:B0-----:R0:W1:Y:S02]  /*7d20*/  SYNCS.PHASECHK.TRANS64.TRYWAIT P0, [R7+URZ], R4 ;  /* 0x00000004070075a7 */ /* 0x001064000800017f */
[----:B-1----:R-:W-:Y:S05]  /*7d30*/  @!P0 NANOSLEEP.SYNCS 0x989680 ;  /* 0x009896800000895d */ /* 0x002fea0003900000 */
[----:B------:R-:W1:Y:S02]  /*7d40*/  @!P0 SYNCS.PHASECHK.TRANS64 P0, [R7+URZ], R4 ;  /* 0x00000004070085a7 */ /* 0x000e64000800007f */
[----:B-1----:R-:W-:Y:S05]  /*7d50*/  @!P0 BRA `(.L_x_135) ;  /* 0xfffffffc00f08947 */ /* 0x002fea000383ffff */
[----:B------:R-:W-:Y:S05]  /*7d60*/  BRA `(.L_x_200) ;  /* 0xffffffe0002c7947 */ /* 0x000fea000383ffff */
.L_x_136:
[----:B0-----:R0:W1:Y:S02]  /*7d70*/  SYNCS.PHASECHK.TRANS64.TRYWAIT P0, [R6+URZ], R3 ;  /* 0x00000003060075a7 */ /* 0x001064000800017f */
[----:B-1----:R-:W-:Y:S05]  /*7d80*/  @!P0 NANOSLEEP.SYNCS 0x989680 ;  /* 0x009896800000895d */ /* 0x002fea0003900000 */
[----:B------:R-:W1:Y:S02]  /*7d90*/  @!P0 SYNCS.PHASECHK.TRANS64 P0, [R6+URZ], R3 ;  /* 0x00000003060085a7 */ /* 0x000e64000800007f */
[----:B-1----:R-:W-:Y:S05]  /*7da0*/  @!P0 BRA `(.L_x_136) ;  /* 0xfffffffc00f08947 */ /* 0x002fea000383ffff */
[----:B------:R-:W-:Y:S05]  /*7db0*/  BRA `(.L_x_201) ;  /* 0xffffffe0003c7947 */ /* 0x000fea000383ffff */
.L_x_137:
[----:B0-----:R0:W1:Y:S02]  /*7dc0*/  SYNCS.PHASECHK.TRANS64.TRYWAIT P0, [R7+URZ], R4 ;  /* 0x00000004070075a7 */ /* 0x001064000800017f */
[----:B-1----:R-:W-:Y:S05]  /*7dd0*/  @!P0 NANOSLEEP.SYNCS 0x989680 ;  /* 0x009896800000895d */ /* 0x002fea0003900000 */
[----:B------:R-:W1:Y:S02]  /*7de0*/  @!P0 SYNCS.PHASECHK.TRANS64 P0, [R7+URZ], R4 ;  /* 0x00000004070085a7 */ /* 0x000e64000800007f */
[----:B-1----:R-:W-:Y:S05]  /*7df0*/  @!P0 BRA `(.L_x_137) ;  /* 0xfffffffc00f08947 */ /* 0x002fea000383ffff */
[----:B------:R-:W-:Y:S05]  /*7e00*/  BRA `(.L_x_202) ;  /* 0xffffffe0004c7947 */ /* 0x000fea000383ffff */
.L_x_138:
[----:B0-----:R0:W1:Y:S02]  /*7e10*/  SYNCS.PHASECHK.TRANS64.TRYWAIT P0, [R6+URZ], R3 ;  /* 0x00000003060075a7 */ /* 0x001064000800017f */
[----:B-1----:R-:W-:Y:S05]  /*7e20*/  @!P0 NANOSLEEP.SYNCS 0x989680 ;  /* 0x009896800000895d */ /* 0x002fea0003900000 */
[----:B------:R-:W1:Y:S02]  /*7e30*/  @!P0 SYNCS.PHASECHK.TRANS64 P0, [R6+URZ], R3 ;  /* 0x00000003060085a7 */ /* 0x000e64000800007f */
[----:B-1----:R-:W-:Y:S05]  /*7e40*/  @!P0 BRA `(.L_x_138) ;  /* 0xfffffffc00f08947 */ /* 0x002fea000383ffff */
[----:B------:R-:W-:Y:S05]  /*7e50*/  BRA `(.L_x_203) ;  /* 0xffffffe0005c7947 */ /* 0x000fea000383ffff */
.L_x_139:
[----:B0-----:R0:W1:Y:S02]  /*7e60*/  SYNCS.PHASECHK.TRANS64.TRYWAIT P0, [R7+URZ], R4 ;  /* 0x00000004070075a7 */ /* 0x001064000800017f */
[----:B-1----:R-:W-:Y:S05]  /*7e70*/  @!P0 NANOSLEEP.SYNCS 0x989680 ;  /* 0x009896800000895d */ /* 0x002fea0003900000 */
[----:B------:R-:W1:Y:S02]  /*7e80*/  @!P0 SYNCS.PHASECHK.TRANS64 P0, [R7+URZ], R4 ;  /* 0x00000004070085a7 */ /* 0x000e64000800007f */
[----:B-1----:R-:W-:Y:S05]  /*7e90*/  @!P0 BRA `(.L_x_139) ;  /* 0xfffffffc00f08947 */ /* 0x002fea000383ffff */
[----:B------:R-:W-:Y:S05]  /*7ea0*/  BRA `(.L_x_204) ;  /* 0xffffffe0006c7947 */ /* 0x000fea000383ffff */
.L_x_140:
[----:B0-----:R0:W1:Y:S02]  /*7eb0*/  SYNCS.PHASECHK.TRANS64.TRYWAIT P0, [R6+URZ], R3 ;  /* 0x00000003060075a7 */ /* 0x001064000800017f */
[----:B-1----:R-:W-:Y:S05]  /*7ec0*/  @!P0 NANOSLEEP.SYNCS 0x989680 ;  /* 0x009896800000895d */ /* 0x002fea0003900000 */
[----:B------:R-:W1:Y:S02]  /*7ed0*/  @!P0 SYNCS.PHASECHK.TRANS64 P0, [R6+URZ], R3 ;  /* 0x00000003060085a7 */ /* 0x000e64000800007f */
[----:B-1----:R-:W-:Y:S05]  /*7ee0*/  @!P0 BRA `(.L_x_140) ;  /* 0xfffffffc00f08947 */ /* 0x002fea000383ffff */
[----:B------:R-:W-:Y:S05]  /*7ef0*/  BRA `(.L_x_205) ;  /* 0xffffffe0007c7947 */ /* 0x000fea000383ffff */
.L_x_141:
[----:B0-----:R0:W1:Y:S02]  /*7f00*/  SYNCS.PHASECHK.TRANS64.TRYWAIT P0, [R7+URZ], R4 ;  /* 0x00000004070075a7 */ /* 0x001064000800017f */
[----:B-1----:R-:W-:Y:S05]  /*7f10*/  @!P0 NANOSLEEP.SYNCS 0x989680 ;  /* 0x009896800000895d */ /* 0x002fea0003900000 */
[----:B------:R-:W1:Y:S02]  /*7f20*/  @!P0 SYNCS.PHASECHK.TRANS64 P0, [R7+URZ], R4 ;  /* 0x00000004070085a7 */ /* 0x000e64000800007f */
[----:B-1----:R-:W-:Y:S05]  /*7f30*/  @!P0 BRA `(.L_x_141) ;  /* 0xfffffffc00f08947 */ /* 0x002fea000383ffff */
[----:B------:R-:W-:Y:S05]  /*7f40*/  BRA `(.L_x_206) ;  /* 0xffffffe0008c7947 */ /* 0x000fea000383ffff */
.L_x_142:
[----:B0-----:R0:W1:Y:S02]  /*7f50*/  SYNCS.PHASECHK.TRANS64.TRYWAIT P0, [R6+URZ], R3 ;  /* 0x00000003060075a7 */ /* 0x001064000800017f */
[----:B-1----:R-:W-:Y:S05]  /*7f60*/  @!P0 NANOSLEEP.SYNCS 0x989680 ;  /* 0x009896800000895d */ /* 0x002fea0003900000 */
[----:B------:R-:W1:Y:S02]  /*7f70*/  @!P0 SYNCS.PHASECHK.TRANS64 P0, [R6+URZ], R3 ;  /* 0x00000003060085a7 */ /* 0x000e64000800007f */
[----:B-1----:R-:W-:Y:S05]  /*7f80*/  @!P0 BRA `(.L_x_142) ;  /* 0xfffffffc00f08947 */ /* 0x002fea000383ffff */
[----:B------:R-:W-:Y:S05]  /*7f90*/  BRA `(.L_x_207) ;  /* 0xffffffe0009c7947 */ /* 0x000fea000383ffff */
.L_x_143:
[----:B0-----:R0:W1:Y:S02]  /*7fa0*/  SYNCS.PHASECHK.TRANS64.TRYWAIT P0, [R7+URZ], R4 ;  /* 0x00000004070075a7 */ /* 0x001064000800017f */
[----:B-1----:R-:W-:Y:S05]  /*7fb0*/  @!P0 NANOSLEEP.SYNCS 0x989680 ;  /* 0x009896800000895d */ /* 0x002fea0003900000 */
[----:B------:R-:W1:Y:S02]  /*7fc0*/  @!P0 SYNCS.PHASECHK.TRANS64 P0, [R7+URZ], R4 ;  /* 0x00000004070085a7 */ /* 0x000e64000800007f */
[----:B-1----:R-:W-:Y:S05]  /*7fd0*/  @!P0 BRA `(.L_x_143) ;  /* 0xfffffffc00f08947 */ /* 0x002fea000383ffff */
[----:B------:R-:W-:Y:S05]  /*7fe0*/  BRA `(.L_x_208) ;  /* 0xffffffe000ac7947 */ /* 0x000fea000383ffff */
.L_x_144:
[----:B0-----:R0:W1:Y:S02]  /*7ff0*/  SYNCS.PHASECHK.TRANS64.TRYWAIT P0, [R6+URZ], R3 ;  /* 0x00000003060075a7 */ /* 0x001064000800017f */
[----:B-1----:R-:W-:Y:S05]  /*8000*/  @!P0 NANOSLEEP.SYNCS 0x989680 ;  /* 0x009896800000895d */ /* 0x002fea0003900000 */
[----:B------:R-:W1:Y:S02]  /*8010*/  @!P0 SYNCS.PHASECHK.TRANS64 P0, [R6+URZ], R3 ;  /* 0x00000003060085a7 */ /* 0x000e64000800007f */
[----:B-1----:R-:W-:Y:S05]  /*8020*/  @!P0 BRA `(.L_x_144) ;  /* 0xfffffffc00f08947 */ /* 0x002fea000383ffff */
[----:B------:R-:W-:Y:S05]  /*8030*/  BRA `(.L_x_209) ;  /* 0xffffffe000bc7947 */ /* 0x000fea000383ffff */
.L_x_145:
[----:B0-----:R0:W1:Y:S02]  /*8040*/  SYNCS.PHASECHK.TRANS64.TRYWAIT P0, [R7+URZ], R4 ;  /* 0x00000004070075a7 */ /* 0x001064000800017f */
[----:B-1----:R-:W-:Y:S05]  /*8050*/  @!P0 NANOSLEEP.SYNCS 0x989680 ;  /* 0x009896800000895d */ /* 0x002fea0003900000 */
[----:B------:R-:W1:Y:S02]  /*8060*/  @!P0 SYNCS.PHASECHK.TRANS64 P0, [R7+URZ], R4 ;  /* 0x00000004070085a7 */ /* 0x000e64000800007f */
[----:B-1----:R-:W-:Y:S05]  /*8070*/  @!P0 BRA `(.L_x_145) ;  /* 0xfffffffc00f08947 */ /* 0x002fea000383ffff */
[----:B------:R-:W-:Y:S05]  /*8080*/  BRA `(.L_x_210) ;  /* 0xffffffe000cc7947 */ /* 0x000fea000383ffff */
.L_x_146:
[----:B0-----:R0:W1:Y:S02]  /*8090*/  SYNCS.PHASECHK.TRANS64.TRYWAIT P0, [R6+URZ], R3 ;  /* 0x00000003060075a7 */ /* 0x001064000800017f */
[----:B-1----:R-:W-:Y:S05]  /*80a0*/  @!P0 NANOSLEEP.SYNCS 0x989680 ;  /* 0x009896800000895d */ /* 0x002fea0003900000 */
[----:B------:R-:W1:Y:S02]  /*80b0*/  @!P0 SYNCS.PHASECHK.TRANS64 P0, [R6+URZ], R3 ;  /* 0x00000003060085a7 */ /* 0x000e64000800007f */
[----:B-1----:R-:W-:Y:S05]  /*80c0*/  @!P0 BRA `(.L_x_146) ;  /* 0xfffffffc00f08947 */ /* 0x002fea000383ffff */
[----:B------:R-:W-:Y:S05]  /*80d0*/  BRA `(.L_x_211) ;  /* 0xffffffe000dc7947 */ /* 0x000fea000383ffff */
.L_x_147:
[----:B0-----:R0:W1:Y:S02]  /*80e0*/  SYNCS.PHASECHK.TRANS64.TRYWAIT P0, [R7+URZ], R4 ;  /* 0x00000004070075a7 */ /* 0x001064000800017f */
[----:B-1----:R-:W-:Y:S05]  /*80f0*/  @!P0 NANOSLEEP.SYNCS 0x989680 ;  /* 0x009896800000895d */ /* 0x002fea0003900000 */
[----:B------:R-:W1:Y:S02]  /*8100*/  @!P0 SYNCS.PHASECHK.TRANS64 P0, [R7+URZ], R4 ;  /* 0x00000004070085a7 */ /* 0x000e64000800007f */
[----:B-1----:R-:W-:Y:S05]  /*8110*/  @!P0 BRA `(.L_x_147) ;  /* 0xfffffffc00f08947 */ /* 0x002fea000383ffff */
[----:B------:R-:W-:Y:S05]  /*8120*/  BRA `(.L_x_212) ;  /* 0xffffffe000ec7947 */ /* 0x000fea000383ffff */
.L_x_148:
[----:B0-----:R0:W1:Y:S02]  /*8130*/  SYNCS.PHASECHK.TRANS64.TRYWAIT P0, [R6+URZ], R3 ;  /* 0x00000003060075a7 */ /* 0x001064000800017f */
[----:B-1----:R-:W-:Y:S05]  /*8140*/  @!P0 NANOSLEEP.SYNCS 0x989680 ;  /* 0x009896800000895d */ /* 0x002fea0003900000 */
[----:B------:R-:W1:Y:S02]  /*8150*/  @!P0 SYNCS.PHASECHK.TRANS64 P0, [R6+URZ], R3 ;  /* 0x00000003060085a7 */ /* 0x000e64000800007f */
[----:B-1----:R-:W-:Y:S05]  /*8160*/  @!P0 BRA `(.L_x_148) ;  /* 0xfffffffc00f08947 */ /* 0x002fea000383ffff */
[----:B------:R-:W-:Y:S05]  /*8170*/  BRA `(.L_x_213) ;  /* 0xffffffe000fc7947 */ /* 0x000fea000383ffff */
.L_x_149:
[----:B0-----:R0:W1:Y:S02]  /*8180*/  SYNCS.PHASECHK.TRANS64.TRYWAIT P0, [R7+URZ], R4 ;  /* 0x00000004070075a7 */ /* 0x001064000800017f */
[----:B-1----:R-:W-:Y:S05]  /*8190*/  @!P0 NANOSLEEP.SYNCS 0x989680 ;  /* 0x009896800000895d */ /* 0x002fea0003900000 */
[----:B------:R-:W1:Y:S02]  /*81a0*/  @!P0 SYNCS.PHASECHK.TRANS64 P0, [R7+URZ], R4 ;  /* 0x00000004070085a7 */ /* 0x000e64000800007f */
[----:B-1----:R-:W-:Y:S05]  /*81b0*/  @!P0 BRA `(.L_x_149) ;  /* 0xfffffffc00f08947 */ /* 0x002fea000383ffff */
[----:B------:R-:W-:Y:S05]  /*81c0*/  BRA `(.L_x_214) ;  /* 0xffffffe4000c7947 */ /* 0x000fea000383ffff */
.L_x_150:
[----:B0-----:R0:W1:Y:S02]  /*81d0*/  SYNCS.PHASECHK.TRANS64.TRYWAIT P0, [R6+URZ], R3 ;  /* 0x00000003060075a7 */ /* 0x001064000800017f */
[----:B-1----:R-:W-:Y:S05]  /*81e0*/  @!P0 NANOSLEEP.SYNCS 0x989680 ;  /* 0x009896800000895d */ /* 0x002fea0003900000 */
[----:B------:R-:W1:Y:S02]  /*81f0*/  @!P0 SYNCS.PHASECHK.TRANS64 P0, [R6+URZ], R3 ;  /* 0x00000003060085a7 */ /* 0x000e64000800007f */
[----:B-1----:R-:W-:Y:S05]  /*8200*/  @!P0 BRA `(.L_x_150) ;  /* 0xfffffffc00f08947 */ /* 0x002fea000383ffff */
[----:B------:R-:W-:Y:S05]  /*8210*/  BRA `(.L_x_215) ;  /* 0xffffffe4001c7947 */ /* 0x000fea000383ffff */
.L_x_151:
[----:B0-----:R0:W1:Y:S02]  /*8220*/  SYNCS.PHASECHK.TRANS64.TRYWAIT P0, [R7+URZ], R4 ;  /* 0x00000004070075a7 */ /* 0x001064000800017f */
[----:B-1----:R-:W-:Y:S05]  /*8230*/  @!P0 NANOSLEEP.SYNCS 0x989680 ;  /* 0x009896800000895d */ /* 0x002fea0003900000 */
[----:B------:R-:W1:Y:S02]  /*8240*/  @!P0 SYNCS.PHASECHK.TRANS64 P0, [R7+URZ], R4 ;  /* 0x00000004070085a7 */ /* 0x000e64000800007f */
[----:B-1----:R-:W-:Y:S05]  /*8250*/  @!P0 BRA `(.L_x_151) ;  /* 0xfffffffc00f08947 */ /* 0x002fea000383ffff */
[----:B------:R-:W-:Y:S05]  /*8260*/  BRA `(.L_x_216) ;  /* 0xffffffe4002c7947 */ /* 0x000fea000383ffff */
.L_x_152:
[----:B0-----:R0:W1:Y:S02]  /*8270*/  SYNCS.PHASECHK.TRANS64.TRYWAIT P0, [R6+URZ], R3 ;  /* 0x00000003060075a7 */ /* 0x001064000800017f */
[----:B-1----:R-:W-:Y:S05]  /*8280*/  @!P0 NANOSLEEP.SYNCS 0x989680 ;  /* 0x009896800000895d */ /* 0x002fea0003900000 */
[----:B------:R-:W1:Y:S02]  /*8290*/  @!P0 SYNCS.PHASECHK.TRANS64 P0, [R6+URZ], R3 ;  /* 0x00000003060085a7 */ /* 0x000e64000800007f */
[----:B-1----:R-:W-:Y:S05]  /*82a0*/  @!P0 BRA `(.L_x_152) ;  /* 0xfffffffc00f08947 */ /* 0x002fea000383ffff */
[----:B------:R-:W-:Y:S05]  /*82b0*/  BRA `(.L_x_217) ;  /* 0xffffffe4003c7947 */ /* 0x000fea000383ffff */
.L_x_153:
[----:B0-----:R0:W1:Y:S02]  /*82c0*/  SYNCS.PHASECHK.TRANS64.TRYWAIT P0, [R7+URZ], R4 ;  /* 0x00000004070075a7 */ /* 0x001064000800017f */
[----:B-1----:R-:W-:Y:S05]  /*82d0*/  @!P0 NANOSLEEP.SYNCS 0x989680 ;  /* 0x009896800000895d */ /* 0x002fea0003900000 */
[----:B------:R-:W1:Y:S02]  /*82e0*/  @!P0 SYNCS.PHASECHK.TRANS64 P0, [R7+URZ], R4 ;  /* 0x00000004070085a7 */ /* 0x000e64000800007f */
[----:B-1----:R-:W-:Y:S05]  /*82f0*/  @!P0 BRA `(.L_x_153) ;  /* 0xfffffffc00f08947 */ /* 0x002fea000383ffff */
[----:B------:R-:W-:Y:S05]  /*8300*/  BRA `(.L_x_218) ;  /* 0xffffffe4004c7947 */ /* 0x000fea000383ffff */
.L_x_154:
[----:B0-----:R0:W1:Y:S02]  /*8310*/  SYNCS.PHASECHK.TRANS64.TRYWAIT P0, [R6+URZ], R3 ;  /* 0x00000003060075a7 */ /* 0x001064000800017f */
[----:B-1----:R-:W-:Y:S05]  /*8320*/  @!P0 NANOSLEEP.SYNCS 0x989680 ;  /* 0x009896800000895d */ /* 0x002fea0003900000 */
[----:B------:R-:W1:Y:S02]  /*8330*/  @!P0 SYNCS.PHASECHK.TRANS64 P0, [R6+URZ], R3 ;  /* 0x00000003060085a7 */ /* 0x000e64000800007f */
[----:B-1----:R-:W-:Y:S05]  /*8340*/  @!P0 BRA `(.L_x_154) ;  /* 0xfffffffc00f08947 */ /* 0x002fea000383ffff */
[----:B------:R-:W-:Y:S05]  /*8350*/  BRA `(.L_x_219) ;  /* 0xffffffe4005c7947 */ /* 0x000fea000383ffff */
.L_x_155:
[----:B0-----:R0:W1:Y:S02]  /*8360*/  SYNCS.PHASECHK.TRANS64.TRYWAIT P0, [R7+URZ], R4 ;  /* 0x00000004070075a7 */ /* 0x001064000800017f */
[----:B-1----:R-:W-:Y:S05]  /*8370*/  @!P0 NANOSLEEP.SYNCS 0x989680 ;  /* 0x009896800000895d */ /* 0x002fea0003900000 */
[----:B------:R-:W1:Y:S02]  /*8380*/  @!P0 SYNCS.PHASECHK.TRANS64 P0, [R7+URZ], R4 ;  /* 0x00000004070085a7 */ /* 0x000e64000800007f */
[----:B-1----:R-:W-:Y:S05]  /*8390*/  @!P0 BRA `(.L_x_155) ;  /* 0xfffffffc00f08947 */ /* 0x002fea000383ffff */
[----:B------:R-:W-:Y:S05]  /*83a0*/  BRA `(.L_x_220) ;  /* 0xffffffe4006c7947 */ /* 0x000fea000383ffff */
.L_x_156:
[----:B0-----:R0:W1:Y:S02]  /*83b0*/  SYNCS.PHASECHK.TRANS64.TRYWAIT P0, [R6+URZ], R3 ;  /* 0x00000003060075a7 */ /* 0x001064000800017f */
[----:B-1----:R-:W-:Y:S05]  /*83c0*/  @!P0 NANOSLEEP.SYNCS 0x989680 ;  /* 0x009896800000895d */ /* 0x002fea0003900000 */
[----:B------:R-:W1:Y:S02]  /*83d0*/  @!P0 SYNCS.PHASECHK.TRANS64 P0, [R6+URZ], R3 ;  /* 0x00000003060085a7 */ /* 0x000e64000800007f */
[----:B-1----:R-:W-:Y:S05]  /*83e0*/  @!P0 BRA `(.L_x_156) ;  /* 0xfffffffc00f08947 */ /* 0x002fea000383ffff */
[----:B------:R-:W-:Y:S05]  /*83f0*/  BRA `(.L_x_221) ;  /* 0xffffffe4007c7947 */ /* 0x000fea000383ffff */
.L_x_157:
[----:B0-----:R0:W1:Y:S02]  /*8400*/  SYNCS.PHASECHK.TRANS64.TRYWAIT P0, [R7+URZ], R4 ;  /* 0x00000004070075a7 */ /* 0x001064000800017f */
[----:B-1----:R-:W-:Y:S05]  /*8410*/  @!P0 NANOSLEEP.SYNCS 0x989680 ;  /* 0x009896800000895d */ /* 0x002fea0003900000 */
[----:B------:R-:W1:Y:S02]  /*8420*/  @!P0 SYNCS.PHASECHK.TRANS64 P0, [R7+URZ], R4 ;  /* 0x00000004070085a7 */ /* 0x000e64000800007f */
[----:B-1----:R-:W-:Y:S05]  /*8430*/  @!P0 BRA `(.L_x_157) ;  /* 0xfffffffc00f08947 */ /* 0x002fea000383ffff */
[----:B------:R-:W-:Y:S05]  /*8440*/  BRA `(.L_x_222) ;  /* 0xffffffe4008c7947 */ /* 0x000fea000383ffff */
.L_x_158:
[----:B0-----:R0:W1:Y:S02]  /*8450*/  SYNCS.PHASECHK.TRANS64.TRYWAIT P0, [R6+URZ], R3 ;  /* 0x00000003060075a7 */ /* 0x001064000800017f */
[----:B-1----:R-:W-:Y:S05]  /*8460*/  @!P0 NANOSLEEP.SYNCS 0x989680 ;  /* 0x009896800000895d */ /* 0x002fea0003900000 */
[----:B------:R-:W1:Y:S02]  /*8470*/  @!P0 SYNCS.PHASECHK.TRANS64 P0, [R6+URZ], R3 ;  /* 0x00000003060085a7 */ /* 0x000e64000800007f */
[----:B-1----:R-:W-:Y:S05]  /*8480*/  @!P0 BRA `(.L_x_158) ;  /* 0xfffffffc00f08947 */ /* 0x002fea000383ffff */
[----:B------:R-:W-:Y:S05]  /*8490*/  BRA `(.L_x_223) ;  /* 0xffffffe4009c7947 */ /* 0x000fea000383ffff */
.L_x_159:
[----:B0-----:R0:W1:Y:S02]  /*84a0*/  SYNCS.PHASECHK.TRANS64.TRYWAIT P0, [R7+URZ], R4 ;  /* 0x00000004070075a7 */ /* 0x001064000800017f */
[----:B-1----:R-:W-:Y:S05]  /*84b0*/  @!P0 NANOSLEEP.SYNCS 0x989680 ;  /* 0x009896800000895d */ /* 0x002fea0003900000 */
[----:B------:R-:W1:Y:S02]  /*84c0*/  @!P0 SYNCS.PHASECHK.TRANS64 P0, [R7+URZ], R4 ;  /* 0x00000004070085a7 */ /* 0x000e64000800007f */
[----:B-1----:R-:W-:Y:S05]  /*84d0*/  @!P0 BRA `(.L_x_159) ;  /* 0xfffffffc00f08947 */ /* 0x002fea000383ffff */
[----:B------:R-:W-:Y:S05]  /*84e0*/  BRA `(.L_x_224) ;  /* 0xffffffe400ac7947 */ /* 0x000fea000383ffff */
.L_x_160:
[----:B0-----:R0:W1:Y:S02]  /*84f0*/  SYNCS.PHASECHK.TRANS64.TRYWAIT P0, [R6+URZ], R3 ;  /* 0x00000003060075a7 */ /* 0x001064000800017f */
[----:B-1----:R-:W-:Y:S05]  /*8500*/  @!P0 NANOSLEEP.SYNCS 0x989680 ;  /* 0x009896800000895d */ /* 0x002fea0003900000 */
[----:B------:R-:W1:Y:S02]  /*8510*/  @!P0 SYNCS.PHASECHK.TRANS64 P0, [R6+URZ], R3 ;  /* 0x00000003060085a7 */ /* 0x000e64000800007f */
[----:B-1----:R-:W-:Y:S05]  /*8520*/  @!P0 BRA `(.L_x_160) ;  /* 0xfffffffc00f08947 */ /* 0x002fea000383ffff */
[----:B------:R-:W-:Y:S05]  /*8530*/  BRA `(.L_x_225) ;  /* 0xffffffe400bc7947 */ /* 0x000fea000383ffff */
.L_x_161:
[----:B0-----:R0:W1:Y:S02]  /*8540*/  SYNCS.PHASECHK.TRANS64.TRYWAIT P0, [R7+URZ], R4 ;  /* 0x00000004070075a7 */ /* 0x001064000800017f */
[----:B-1----:R-:W-:Y:S05]  /*8550*/  @!P0 NANOSLEEP.SYNCS 0x989680 ;  /* 0x009896800000895d */ /* 0x002fea0003900000 */
[----:B------:R-:W1:Y:S02]  /*8560*/  @!P0 SYNCS.PHASECHK.TRANS64 P0, [R7+URZ], R4 ;  /* 0x00000004070085a7 */ /* 0x000e64000800007f */
[----:B-1----:R-:W-:Y:S05]  /*8570*/  @!P0 BRA `(.L_x_161) ;  /* 0xfffffffc00f08947 */ /* 0x002fea000383ffff */
[----:B------:R-:W-:Y:S05]  /*8580*/  BRA `(.L_x_226) ;  /* 0xffffffe400cc7947 */ /* 0x000fea000383ffff */
.L_x_162:
[----:B0-----:R0:W1:Y:S02]  /*8590*/  SYNCS.PHASECHK.TRANS64.TRYWAIT P0, [R6+URZ], R3 ;  /* 0x00000003060075a7 */ /* 0x001064000800017f */
[----:B-1----:R-:W-:Y:S05]  /*85a0*/  @!P0 NANOSLEEP.SYNCS 0x989680 ;  /* 0x009896800000895d */ /* 0x002fea0003900000 */
[----:B------:R-:W1:Y:S02]  /*85b0*/  @!P0 SYNCS.PHASECHK.TRANS64 P0, [R6+URZ], R3 ;  /* 0x00000003060085a7 */ /* 0x000e64000800007f */
[----:B-1----:R-:W-:Y:S05]  /*85c0*/  @!P0 BRA `(.L_x_162) ;  /* 0xfffffffc00f08947 */ /* 0x002fea000383ffff */
[----:B------:R-:W-:Y:S05]  /*85d0*/  BRA `(.L_x_227) ;  /* 0xffffffe400dc7947 */ /* 0x000fea000383ffff */
.L_x_163:
[----:B0-----:R0:W1:Y:S02]  /*85e0*/  SYNCS.PHASECHK.TRANS64.TRYWAIT P0, [R7+URZ], R4 ;  /* 0x00000004070075a7 */ /* 0x001064000800017f */
[----:B-1----:R-:W-:Y:S05]  /*85f0*/  @!P0 NANOSLEEP.SYNCS 0x989680 ;  /* 0x009896800000895d */ /* 0x002fea0003900000 */
[----:B------:R-:W1:Y:S02]  /*8600*/  @!P0 SYNCS.PHASECHK.TRANS64 P0, [R7+URZ], R4 ;  /* 0x00000004070085a7 */ /* 0x000e64000800007f */
[----:B-1----:R-:W-:Y:S05]  /*8610*/  @!P0 BRA `(.L_x_163) ;  /* 0xfffffffc00f08947 */ /* 0x002fea000383ffff */
[----:B------:R-:W-:Y:S05]  /*8620*/  BRA `(.L_x_228) ;  /* 0xffffffe400ec7947 */ /* 0x000fea000383ffff */
.L_x_164:
[----:B0-----:R0:W1:Y:S02]  /*8630*/  SYNCS.PHASECHK.TRANS64.TRYWAIT P0, [R6+URZ], R3 ;  /* 0x00000003060075a7 */ /* 0x001064000800017f */
[----:B-1----:R-:W-:Y:S05]  /*8640*/  @!P0 NANOSLEEP.SYNCS 0x989680 ;  /* 0x009896800000895d */ /* 0x002fea0003900000 */
[----:B------:R-:W1:Y:S02]  /*8650*/  @!P0 SYNCS.PHASECHK.TRANS64 P0, [R6+URZ], R3 ;  /* 0x00000003060085a7 */ /* 0x000e64000800007f */
[----:B-1----:R-:W-:Y:S05]  /*8660*/  @!P0 BRA `(.L_x_164) ;  /* 0xfffffffc00f08947 */ /* 0x002fea000383ffff */
[----:B------:R-:W-:Y:S05]  /*8670*/  BRA `(.L_x_229) ;  /* 0xffffffe400fc7947 */ /* 0x000fea000383ffff */
.L_x_165:
[----:B0-----:R0:W1:Y:S02]  /*8680*/  SYNCS.PHASECHK.TRANS64.TRYWAIT P0, [R7+URZ], R4 ;  /* 0x00000004070075a7 */ /* 0x001064000800017f */
[----:B-1----:R-:W-:Y:S05]  /*8690*/  @!P0 NANOSLEEP.SYNCS 0x989680 ;  /* 0x009896800000895d */ /* 0x002fea0003900000 */
[----:B------:R-:W1:Y:S02]  /*86a0*/  @!P0 SYNCS.PHASECHK.TRANS64 P0, [R7+URZ], R4 ;  /* 0x00000004070085a7 */ /* 0x000e64000800007f */
[----:B-1----:R-:W-:Y:S05]  /*86b0*/  @!P0 BRA `(.L_x_165) ;  /* 0xfffffffc00f08947 */ /* 0x002fea000383ffff */
[----:B------:R-:W-:Y:S05]  /*86c0*/  BRA `(.L_x_230) ;  /* 0xffffffe8000c7947 */ /* 0x000fea000383ffff */
.L_x_166:
[----:B0-----:R0:W1:Y:S02]  /*86d0*/  SYNCS.PHASECHK.TRANS64.TRYWAIT P0, [R6+URZ], R3 ;  /* 0x00000003060075a7 */ /* 0x001064000800017f */
[----:B-1----:R-:W-:Y:S05]  /*86e0*/  @!P0 NANOSLEEP.SYNCS 0x989680 ;  /* 0x009896800000895d */ /* 0x002fea0003900000 */
[----:B------:R-:W1:Y:S02]  /*86f0*/  @!P0 SYNCS.PHASECHK.TRANS64 P0, [R6+URZ], R3 ;  /* 0x00000003060085a7 */ /* 0x000e64000800007f */
[----:B-1----:R-:W-:Y:S05]  /*8700*/  @!P0 BRA `(.L_x_166) ;  /* 0xfffffffc00f08947 */ /* 0x002fea000383ffff */
[----:B------:R-:W-:Y:S05]  /*8710*/  BRA `(.L_x_231) ;  /* 0xffffffe8001c7947 */ /* 0x000fea000383ffff */
.L_x_167:
[----:B0-----:R0:W1:Y:S02]  /*8720*/  SYNCS.PHASECHK.TRANS64.TRYWAIT P0, [R7+URZ], R4 ;  /* 0x00000004070075a7 */ /* 0x001064000800017f */
[----:B-1----:R-:W-:Y:S05]  /*8730*/  @!P0 NANOSLEEP.SYNCS 0x989680 ;  /* 0x009896800000895d */ /* 0x002fea0003900000 */
[----:B------:R-:W1:Y:S02]  /*8740*/  @!P0 SYNCS.PHASECHK.TRANS64 P0, [R7+URZ], R4 ;  /* 0x00000004070085a7 */ /* 0x000e64000800007f */
[----:B-1----:R-:W-:Y:S05]  /*8750*/  @!P0 BRA `(.L_x_167) ;  /* 0xfffffffc00f08947 */ /* 0x002fea000383ffff */
[----:B------:R-:W-:Y:S05]  /*8760*/  BRA `(.L_x_232) ;  /* 0xffffffe8002c7947 */ /* 0x000fea000383ffff */
.L_x_168:
[----:B0-----:R0:W1:Y:S02]  /*8770*/  SYNCS.PHASECHK.TRANS64.TRYWAIT P0, [R6+URZ], R3 ;  /* 0x00000003060075a7 */ /* 0x001064000800017f */
[----:B-1----:R-:W-:Y:S05]  /*8780*/  @!P0 NANOSLEEP.SYNCS 0x989680 ;  /* 0x009896800000895d */ /* 0x002fea0003900000 */
[----:B------:R-:W1:Y:S02]  /*8790*/  @!P0 SYNCS.PHASECHK.TRANS64 P0, [R6+URZ], R3 ;  /* 0x00000003060085a7 */ /* 0x000e64000800007f */
[----:B-1----:R-:W-:Y:S05]  /*87a0*/  @!P0 BRA `(.L_x_168) ;  /* 0xfffffffc00f08947 */ /* 0x002fea000383ffff */
[----:B------:R-:W-:Y:S05]  /*87b0*/  BRA `(.L_x_233) ;  /* 0xffffffe8003c7947 */ /* 0x000fea000383ffff */
.L_x_169:
[----:B0-----:R0:W1:Y:S02]  /*87c0*/  SYNCS.PHASECHK.TRANS64.TRYWAIT P0, [R7+URZ], R4 ;  /* 0x00000004070075a7 */ /* 0x001064000800017f */
[----:B-1----:R-:W-:Y:S05]  /*87d0*/  @!P0 NANOSLEEP.SYNCS 0x989680 ;  /* 0x009896800000895d */ /* 0x002fea0003900000 */
[----:B------:R-:W1:Y:S02]  /*87e0*/  @!P0 SYNCS.PHASECHK.TRANS64 P0, [R7+URZ], R4 ;  /* 0x00000004070085a7 */ /* 0x000e64000800007f */
[----:B-1----:R-:W-:Y:S05]  /*87f0*/  @!P0 BRA `(.L_x_169) ;  /* 0xfffffffc00f08947 */ /* 0x002fea000383ffff */
[----:B------:R-:W-:Y:S05]  /*8800*/  BRA `(.L_x_234) ;  /* 0xffffffe8004c7947 */ /* 0x000fea000383ffff */
.L_x_170:
[----:B0-----:R0:W1:Y:S02]  /*8810*/  SYNCS.PHASECHK.TRANS64.TRYWAIT P0, [R6+URZ], R3 ;  /* 0x00000003060075a7 */ /* 0x001064000800017f */
[----:B-1----:R-:W-:Y:S05]  /*8820*/  @!P0 NANOSLEEP.SYNCS 0x989680 ;  /* 0x009896800000895d */ /* 0x002fea0003900000 */
[----:B------:R-:W1:Y:S02]  /*8830*/  @!P0 SYNCS.PHASECHK.TRANS64 P0, [R6+URZ], R3 ;  /* 0x00000003060085a7 */ /* 0x000e64000800007f */
[----:B-1----:R-:W-:Y:S05]  /*8840*/  @!P0 BRA `(.L_x_170) ;  /* 0xfffffffc00f08947 */ /* 0x002fea000383ffff */
[----:B------:R-:W-:Y:S05]  /*8850*/  BRA `(.L_x_235) ;  /* 0xffffffe8005c7947 */ /* 0x000fea000383ffff */
.L_x_171:
[----:B0-----:R0:W1:Y:S02]  /*8860*/  SYNCS.PHASECHK.TRANS64.TRYWAIT P0, [R7+URZ], R4 ;  /* 0x00000004070075a7 */ /* 0x001064000800017f */
[----:B-1----:R-:W-:Y:S05]  /*8870*/  @!P0 NANOSLEEP.SYNCS 0x989680 ;  /* 0x009896800000895d */ /* 0x002fea0003900000 */
[----:B------:R-:W1:Y:S02]  /*8880*/  @!P0 SYNCS.PHASECHK.TRANS64 P0, [R7+URZ], R4 ;  /* 0x00000004070085a7 */ /* 0x000e64000800007f */
[----:B-1----:R-:W-:Y:S05]  /*8890*/  @!P0 BRA `(.L_x_171) ;  /* 0xfffffffc00f08947 */ /* 0x002fea000383ffff */
[----:B------:R-:W-:Y:S05]  /*88a0*/  BRA `(.L_x_236) ;  /* 0xffffffe8006c7947 */ /* 0x000fea000383ffff */
.L_x_172:
[----:B0-----:R0:W1:Y:S02]  /*88b0*/  SYNCS.PHASECHK.TRANS64.TRYWAIT P0, [R6+URZ], R3 ;  /* 0x00000003060075a7 */ /* 0x001064000800017f */
[----:B-1----:R-:W-:Y:S05]  /*88c0*/  @!P0 NANOSLEEP.SYNCS 0x989680 ;  /* 0x009896800000895d */ /* 0x002fea0003900000 */
[----:B------:R-:W1:Y:S02]  /*88d0*/  @!P0 SYNCS.PHASECHK.TRANS64 P0, [R6+URZ], R3 ;  /* 0x00000003060085a7 */ /* 0x000e64000800007f */
[----:B-1----:R-:W-:Y:S05]  /*88e0*/  @!P0 BRA `(.L_x_172) ;  /* 0xfffffffc00f08947 */ /* 0x002fea000383ffff */
[----:B------:R-:W-:Y:S05]  /*88f0*/  BRA `(.L_x_237) ;  /* 0xffffffe8007c7947 */ /* 0x000fea000383ffff */
.L_x_173:
[----:B0-----:R0:W1:Y:S02]  /*8900*/  SYNCS.PHASECHK.TRANS64.TRYWAIT P0, [R7+URZ], R4 ;  /* 0x00000004070075a7 */ /* 0x001064000800017f */
[----:B-1----:R-:W-:Y:S05]  /*8910*/  @!P0 NANOSLEEP.SYNCS 0x989680 ;  /* 0x009896800000895d */ /* 0x002fea0003900000 */
[----:B------:R-:W1:Y:S02]  /*8920*/  @!P0 SYNCS.PHASECHK.TRANS64 P0, [R7+URZ], R4 ;  /* 0x00000004070085a7 */ /* 0x000e64000800007f */
[----:B-1----:R-:W-:Y:S05]  /*8930*/  @!P0 BRA `(.L_x_173) ;  /* 0xfffffffc00f08947 */ /* 0x002fea000383ffff */
[----:B------:R-:W-:Y:S05]  /*8940*/  BRA `(.L_x_238) ;  /* 0xffffffe8008c7947 */ /* 0x000fea000383ffff */
.L_x_174:
[----:B0-----:R0:W1:Y:S02]  /*8950*/  SYNCS.PHASECHK.TRANS64.TRYWAIT P0, [R6+URZ], R3 ;  /* 0x00000003060075a7 */ /* 0x001064000800017f */
[----:B-1----:R-:W-:Y:S05]  /*8960*/  @!P0 NANOSLEEP.SYNCS 0x989680 ;  /* 0x009896800000895d */ /* 0x002fea0003900000 */
[----:B------:R-:W1:Y:S02]  /*8970*/  @!P0 SYNCS.PHASECHK.TRANS64 P0, [R6+URZ], R3 ;  /* 0x00000003060085a7 */ /* 0x000e64000800007f */
[----:B-1----:R-:W-:Y:S05]  /*8980*/  @!P0 BRA `(.L_x_174) ;  /* 0xfffffffc00f08947 */ /* 0x002fea000383ffff */
[----:B------:R-:W-:Y:S05]  /*8990*/  BRA `(.L_x_239) ;  /* 0xffffffe8009c7947 */ /* 0x000fea000383ffff */
.L_x_175:
[----:B0-----:R0:W1:Y:S02]  /*89a0*/  SYNCS.PHASECHK.TRANS64.TRYWAIT P0, [R7+URZ], R4 ;  /* 0x00000004070075a7 */ /* 0x001064000800017f */
[----:B-1----:R-:W-:Y:S05]  /*89b0*/  @!P0 NANOSLEEP.SYNCS 0x989680 ;  /* 0x009896800000895d */ /* 0x002fea0003900000 */
[----:B------:R-:W1:Y:S02]  /*89c0*/  @!P0 SYNCS.PHASECHK.TRANS64 P0, [R7+URZ], R4 ;  /* 0x00000004070085a7 */ /* 0x000e64000800007f */
[----:B-1----:R-:W-:Y:S05]  /*89d0*/  @!P0 BRA `(.L_x_175) ;  /* 0xfffffffc00f08947 */ /* 0x002fea000383ffff */
[----:B------:R-:W-:Y:S05]  /*89e0*/  BRA `(.L_x_240) ;  /* 0xffffffe800ac7947 */ /* 0x000fea000383ffff */
.L_x_176:
[----:B0-----:R0:W1:Y:S02]  /*89f0*/  SYNCS.PHASECHK.TRANS64.TRYWAIT P0, [R6+URZ], R3 ;  /* 0x00000003060075a7 */ /* 0x001064000800017f */
[----:B-1----:R-:W-:Y:S05]  /*8a00*/  @!P0 NANOSLEEP.SYNCS 0x989680 ;  /* 0x009896800000895d */ /* 0x002fea0003900000 */
[----:B------:R-:W1:Y:S02]  /*8a10*/  @!P0 SYNCS.PHASECHK.TRANS64 P0, [R6+URZ], R3 ;  /* 0x00000003060085a7 */ /* 0x000e64000800007f */
[----:B-1----:R-:W-:Y:S05]  /*8a20*/  @!P0 BRA `(.L_x_176) ;  /* 0xfffffffc00f08947 */ /* 0x002fea000383ffff */
[----:B------:R-:W-:Y:S05]  /*8a30*/  BRA `(.L_x_241) ;  /* 0xffffffe800bc7947 */ /* 0x000fea000383ffff */
.L_x_177:
[----:B0-----:R0:W1:Y:S02]  /*8a40*/  SYNCS.PHASECHK.TRANS64.TRYWAIT P0, [R7+URZ], R4 ;  /* 0x00000004070075a7 */ /* 0x001064000800017f */
[----:B-1----:R-:W-:Y:S05]  /*8a50*/  @!P0 NANOSLEEP.SYNCS 0x989680 ;  /* 0x009896800000895d */ /* 0x002fea0003900000 */
[----:B------:R-:W1:Y:S02]  /*8a60*/  @!P0 SYNCS.PHASECHK.TRANS64 P0, [R7+URZ], R4 ;  /* 0x00000004070085a7 */ /* 0x000e64000800007f */
[----:B-1----:R-:W-:Y:S05]  /*8a70*/  @!P0 BRA `(.L_x_177) ;  /* 0xfffffffc00f08947 */ /* 0x002fea000383ffff */
[----:B------:R-:W-:Y:S05]  /*8a80*/  BRA `(.L_x_242) ;  /* 0xffffffe800cc7947 */ /* 0x000fea000383ffff */
.L_x_178:
[----:B0-----:R0:W1:Y:S02]  /*8a90*/  SYNCS.PHASECHK.TRANS64.TRYWAIT P0, [R6+URZ], R3 ;  /* 0x00000003060075a7 */ /* 0x001064000800017f */
[----:B-1----:R-:W-:Y:S05]  /*8aa0*/  @!P0 NANOSLEEP.SYNCS 0x989680 ;  /* 0x009896800000895d */ /* 0x002fea0003900000 */
[----:B------:R-:W1:Y:S02]  /*8ab0*/  @!P0 SYNCS.PHASECHK.TRANS64 P0, [R6+URZ], R3 ;  /* 0x00000003060085a7 */ /* 0x000e64000800007f */
[----:B-1----:R-:W-:Y:S05]  /*8ac0*/  @!P0 BRA `(.L_x_178) ;  /* 0xfffffffc00f08947 */ /* 0x002fea000383ffff */
[----:B------:R-:W-:Y:S05]  /*8ad0*/  BRA `(.L_x_243) ;  /* 0xffffffe800dc7947 */ /* 0x000fea000383ffff */
.L_x_179:
[----:B-1----:R1:W3:Y:S02]  /*8ae0*/  SYNCS.PHASECHK.TRANS64.TRYWAIT P0, [R7+URZ], R4 ;  /* 0x00000004070075a7 */ /* 0x0022e4000800017f */
[----:B---3--:R-:W-:Y:S05]  /*8af0*/  @!P0 NANOSLEEP.SYNCS 0x989680 ;  /* 0x009896800000895d */ /* 0x008fea0003900000 */
[----:B------:R-:W3:Y:S02]  /*8b00*/  @!P0 SYNCS.PHASECHK.TRANS64 P0, [R7+URZ], R4 ;  /* 0x00000004070085a7 */ /* 0x000ee4000800007f */
[----:B---3--:R-:W-:Y:S05]  /*8b10*/  @!P0 BRA `(.L_x_179) ;  /* 0xfffffffc00f08947 */ /* 0x008fea000383ffff */
[----:B------:R-:W-:Y:S05]  /*8b20*/  BRA `(.L_x_244) ;  /* 0xffffffe800e47947 */ /* 0x000fea000383ffff */
.L_x_245:
[----:B------:R-:W-:-:S00]  /*8b30*/  BRA `(.L_x_245) ;  /* 0xfffffffc00fc7947 */ /* 0x000fc0000383ffff */
[----:B------:R-:W-:-:S00]  /*8b40*/  NOP ;  /* 0x0000000000007918 */ /* 0x000fc00000000000 */
        /* <DEDUP_REMOVED lines=11> */
.L_x_246:


//--------------------- .nv.global.init           --------------------------
	.section	.nv.global.init,"aw",@progbits
.nv.global.init:
	.type		$str$22,@object
	.size		$str$22,($str$23 - $str$22)
$str$22:
        /*0000*/ 	.byte	0x6b, 0x5f, 0x74, 0x69, 0x6c, 0x65, 0x5f, 0x63, 0x6f, 0x75, 0x6e, 0x74, 0x20, 0x3e, 0x3d, 0x20
        /*0010*/ 	.byte	0x31, 0x00
	.type		$str$23,@object
	.size		$str$23,(__unnamed_1 - $str$23)
$str$23:
        /*0012*/ 	.byte	0x2f, 0x74, 0x6d, 0x70, 0x2f, 0x63, 0x75, 0x74, 0x6c, 0x61, 0x73, 0x73, 0x5f, 0x73, 0x77, 0x65
        /*0022*/ 	.byte	0x65, 0x70, 0x5f, 0x73, 0x72, 0x63, 0x2f, 0x69, 0x6e, 0x63, 0x6c, 0x75, 0x64, 0x65, 0x2f, 0x63
        /*0032*/ 	.byte	0x75, 0x74, 0x6c, 0x61, 0x73, 0x73, 0x2f, 0x67, 0x65, 0x6d, 0x6d, 0x2f, 0x63, 0x6f, 0x6c, 0x6c
        /*0042*/ 	.byte	0x65, 0x63, 0x74, 0x69, 0x76, 0x65, 0x2f, 0x73, 0x6d, 0x39, 0x30, 0x5f, 0x6d, 0x6d, 0x61, 0x5f
        /*0052*/ 	.byte	0x74, 0x6d, 0x61, 0x5f, 0x67, 0x6d, 0x6d, 0x61, 0x5f, 0x73, 0x73, 0x5f, 0x77, 0x61, 0x72, 0x70
        /*0062*/ 	.byte	0x73, 0x70, 0x65, 0x63, 0x69, 0x61, 0x6c, 0x69, 0x7a, 0x65, 0x64, 0x2e, 0x68, 0x70, 0x70, 0x00
	.type		__unnamed_1,@object
	.size		__unnamed_1,(.L_0 - __unnamed_1)
__unnamed_1:
        /*0072*/ 	.byte	0x76, 0x6f, 0x69, 0x64, 0x20, 0x63, 0x75, 0x74, 0x6c, 0x61, 0x73, 0x73, 0x3a, 0x3a, 0x67, 0x65
        /* <DEDUP_REMOVED lines=172> */
        /*0b42*/ 	.byte	0x79, 0x5d, 0x00
.L_0:


//--------------------- .nv.shared._ZN7cutlass13device_kernelINS_4gemm6kernel13GemmUniversalIN4cute5tupleIJiiiiEEENS1_10collective13CollectiveMmaINS1_34MainloopSm90TmaGmmaWarpSpecializedILi56ENS5_IJNS4_1CILi1EEENSA_ILi2EEESB_EEENS1_32KernelTmaWarpSpecializedPingpongEEENS5_IJNSA_ILi64EEESG_NSA_ILi32EEEEEEaNS5_IJlSB_lEEEaSJ_NS4_8TiledMMAINS4_8MMA_AtomIJNS4_4SM904GMMA26MMA_64x64x32_S32S8S8_SS_TNEEEENS4_6LayoutINS5_IJSB_SB_SB_EEENS5_IJNSA_ILi0EEESS_SS_EEEEENS5_IJNS4_10UnderscoreESV_SV_EEEEENS4_23SM90_TMA_LOAD_MULTICASTENS4_14ComposedLayoutINS4_7SwizzleILi1ELi4ELi3EEENS4_18smem_ptr_flag_bitsILi8EEENSQ_INS5_IJNSA_ILi8EEESH_EEENS5_IJSH_SB_EEEEEEEvNS4_8identityENS4_13SM90_TMA_LOADES18_vS19_EENS_8epilogue10collective6detail29Sm90TmaWarpSpecializedAdapterINS1D_15DefaultEpilogueIaSJ_SJ_NS1C_6thread17LinearCombinationIaLi1EiiLNS1H_9ScaleType4KindE0ELNS_15FloatRoundStyleE2EaEENS1_15EpilogueDefaultEEEEEvvEEEEvNT_6ParamsE --------------------------
	.section	.nv.shared._ZN7cutlass13device_kernelINS_4gemm6kernel13GemmUniversalIN4cute5tupleIJiiiiEEENS1_10collective13CollectiveMmaINS1_34MainloopSm90TmaGmmaWarpSpecializedILi56ENS5_IJNS4_1CILi1EEENSA_ILi2EEESB_EEENS1_32KernelTmaWarpSpecializedPingpongEEENS5_IJNSA_ILi64EEESG_NSA_ILi32EEEEEEaNS5_IJlSB_lEEEaSJ_NS4_8TiledMMAINS4_8MMA_AtomIJNS4_4SM904GMMA26MMA_64x64x32_S32S8S8_SS_TNEEEENS4_6LayoutINS5_IJSB_SB_SB_EEENS5_IJNSA_ILi0EEESS_SS_EEEEENS5_IJNS4_10UnderscoreESV_SV_EEEEENS4_23SM90_TMA_LOAD_MULTICASTENS4_14ComposedLayoutINS4_7SwizzleILi1ELi4ELi3EEENS4_18smem_ptr_flag_bitsILi8EEENSQ_INS5_IJNSA_ILi8EEESH_EEENS5_IJSH_SB_EEEEEEEvNS4_8identityENS4_13SM90_TMA_LOADES18_vS19_EENS_8epilogue10collective6detail29Sm90TmaWarpSpecializedAdapterINS1D_15DefaultEpilogueIaSJ_SJ_NS1C_6thread17LinearCombinationIaLi1EiiLNS1H_9ScaleType4KindE0ELNS_15FloatRoundStyleE2EaEENS1_15EpilogueDefaultEEEEEvvEEEEvNT_6ParamsE,"aw",@nobits
	.sectionflags	@""
	.align	16
	.zero		1024


//--------------------- .nv.shared.reserved.0     --------------------------
	.section	.nv.shared.reserved.0,"aw",@nobits
	.weak		__nv_reservedSMEM_offset_0_alias
	.size		__nv_reservedSMEM_offset_0_alias, 0, 0
	.other		__nv_reservedSMEM_offset_0_alias,@"STO_CUDA_RESERVED_SHARED STV_DEFAULT"
__nv_reservedSMEM_offset_0_alias:
	.zero		0


//--------------------- .nv.global                --------------------------
	.section	.nv.global,"aw",@nobits
.nv.global:
	.type		_ZN40_INTERNAL_ff9a9843_4_k_cu_240973b6_302014cute1_E,@object
	.size		_ZN40_INTERNAL_ff9a9843_4_k_cu_240973b6_302014cute1_E,(_ZN40_INTERNAL_ff9a9843_4_k_cu_240973b6_302014cuda3std3__45__cpo6cbeginE - _ZN40_INTERNAL_ff9a9843_4_k_cu_240973b6_302014cute1_E)
_ZN40_INTERNAL_ff9a9843_4_k_cu_240973b6_302014cute1_E:
	.zero		1
	.type		_ZN40_INTERNAL_ff9a9843_4_k_cu_240973b6_302014cuda3std3__45__cpo6cbeginE,@object
	.size		_ZN40_INTERNAL_ff9a9843_4_k_cu_240973b6_302014cuda3std3__45__cpo6cbeginE,(_ZN40_INTERNAL_ff9a9843_4_k_cu_240973b6_302014cuda3std3__48in_placeE - _ZN40_INTERNAL_ff9a9843_4_k_cu_240973b6_302014cuda3std3__45__cpo6cbeginE)
_ZN40_INTERNAL_ff9a9843_4_k_cu_240973b6_302014cuda3std3__45__cpo6cbeginE:
	.zero		1
	.type		_ZN40_INTERNAL_ff9a9843_4_k_cu_240973b6_302014cuda3std3__48in_placeE,@object
	.size		_ZN40_INTERNAL_ff9a9843_4_k_cu_240973b6_302014cuda3std3__48in_placeE,(_ZN40_INTERNAL_ff9a9843_4_k_cu_240973b6_302014cuda3std6ranges3__45__cpo9iter_moveE - _ZN40_INTERNAL_ff9a9843_4_k_cu_240973b6_302014cuda3std3__48in_placeE)
_ZN40_INTERNAL_ff9a9843_4_k_cu_240973b6_302014cuda3std3__48in_placeE:
	.zero		1
	.type		_ZN40_INTERNAL_ff9a9843_4_k_cu_240973b6_302014cuda3std6ranges3__45__cpo9iter_moveE,@object
	.size		_ZN40_INTERNAL_ff9a9843_4_k_cu_240973b6_302014cuda3std6ranges3__45__cpo9iter_moveE,(_ZN40_INTERNAL_ff9a9843_4_k_cu_240973b6_302014cuda3std3__45__cpo5beginE - _ZN40_INTERNAL_ff9a9843_4_k_cu_240973b6_302014cuda3std6ranges3__45__cpo9iter_moveE)
_ZN40_INTERNAL_ff9a9843_4_k_cu_240973b6_302014cuda3std6ranges3__45__cpo9iter_moveE:
	.zero		1
	.type		_ZN40_INTERNAL_ff9a9843_4_k_cu_240973b6_302014cuda3std3__45__cpo5beginE,@object
	.size		_ZN40_INTERNAL_ff9a9843_4_k_cu_240973b6_302014cuda3std3__45__cpo5beginE,(_ZN40_INTERNAL_ff9a9843_4_k_cu_240973b6_302014cuda3std3__442_GLOBAL__N__ff9a9843_4_k_cu_240973b6_302016ignoreE - _ZN40_INTERNAL_ff9a9843_4_k_cu_240973b6_302014cuda3std3__45__cpo5beginE)
_ZN40_INTERNAL_ff9a9843_4_k_cu_240973b6_302014cuda3std3__45__cpo5beginE:
	.zero		1
	.type		_ZN40_INTERNAL_ff9a9843_4_k_cu_240973b6_302014cuda3std3__442_GLOBAL__N__ff9a9843_4_k_cu_240973b6_302016ignoreE,@object
	.size		_ZN40_INTERNAL_ff9a9843_4_k_cu_240973b6_302014cuda3std3__442_GLOBAL__N__ff9a9843_4_k_cu_240973b6_302016ignoreE,(_ZN40_INTERNAL_ff9a9843_4_k_cu_240973b6_302014cute7productE - _ZN40_INTERNAL_ff9a9843_4_k_cu_240973b6_302014cuda3std3__442_GLOBAL__N__ff9a9843_4_k_cu_240973b6_302016ignoreE)
_ZN40_INTERNAL_ff9a9843_4_k_cu_240973b6_302014cuda3std3__442_GLOBAL__N__ff9a9843_4_k_cu_240973b6_302016ignoreE:
	.zero		1
	.type		_ZN40_INTERNAL_ff9a9843_4_k_cu_240973b6_302014cute7productE,@object
	.size		_ZN40_INTERNAL_ff9a9843_4_k_cu_240973b6_302014cute7productE,(_ZN40_INTERNAL_ff9a9843_4_k_cu_240973b6_302014cuda3std3__45__cpo3endE - _ZN40_INTERNAL_ff9a9843_4_k_cu_240973b6_302014cute7productE)
_ZN40_INTERNAL_ff9a9843_4_k_cu_240973b6_302014cute7productE:
	.zero		1
	.type		_ZN40_INTERNAL_ff9a9843_4_k_cu_240973b6_302014cuda3std3__45__cpo3endE,@object
	.size		_ZN40_INTERNAL_ff9a9843_4_k_cu_240973b6_302014cuda3std3__45__cpo3endE,(_ZN40_INTERNAL_ff9a9843_4_k_cu_240973b6_302014cuda3std3__419piecewise_constructE - _ZN40_INTERNAL_ff9a9843_4_k_cu_240973b6_302014cuda3std3__45__cpo3endE)
_ZN40_INTERNAL_ff9a9843_4_k_cu_240973b6_302014cuda3std3__45__cpo3endE:
	.zero		1
	.type		_ZN40_INTERNAL_ff9a9843_4_k_cu_240973b6_302014cuda3std3__419piecewise_constructE,@object
	.size		_ZN40_INTERNAL_ff9a9843_4_k_cu_240973b6_302014cuda3std3__419piecewise_constructE,(_ZN40_INTERNAL_ff9a9843_4_k_cu_240973b6_302014cuda3std3__45__cpo4cendE - _ZN40_INTERNAL_ff9a9843_4_k_cu_240973b6_302014cuda3std3__419piecewise_constructE)
_ZN40_INTERNAL_ff9a9843_4_k_cu_240973b6_302014cuda3std3__419piecewise_constructE:
	.zero		1
	.type		_ZN40_INTERNAL_ff9a9843_4_k_cu_240973b6_302014cuda3std3__45__cpo4cendE,@object
	.size		_ZN40_INTERNAL_ff9a9843_4_k_cu_240973b6_302014cuda3std3__45__cpo4cendE,(_ZN40_INTERNAL_ff9a9843_4_k_cu_240973b6_302014cuda3std6ranges3__45__cpo4swapE - _ZN40_INTERNAL_ff9a9843_4_k_cu_240973b6_302014cuda3std3__45__cpo4cendE)
_ZN40_INTERNAL_ff9a9843_4_k_cu_240973b6_302014cuda3std3__45__cpo4cendE:
	.zero		1
	.type		_ZN40_INTERNAL_ff9a9843_4_k_cu_240973b6_302014cuda3std6ranges3__45__cpo4swapE,@object
	.size		_ZN40_INTERNAL_ff9a9843_4_k_cu_240973b6_302014cuda3std6ranges3__45__cpo4swapE,(.L_8 - _ZN40_INTERNAL_ff9a9843_4_k_cu_240973b6_302014cuda3std6ranges3__45__cpo4swapE)
_ZN40_INTERNAL_ff9a9843_4_k_cu_240973b6_302014cuda3std6ranges3__45__cpo4swapE:
	.zero		1
.L_8:


//--------------------- .nv.constant0._ZN7cutlass13device_kernelINS_4gemm6kernel13GemmUniversalIN4cute5tupleIJiiiiEEENS1_10collective13CollectiveMmaINS1_34MainloopSm90TmaGmmaWarpSpecializedILi56ENS5_IJNS4_1CILi1EEENSA_ILi2EEESB_EEENS1_32KernelTmaWarpSpecializedPingpongEEENS5_IJNSA_ILi64EEESG_NSA_ILi32EEEEEEaNS5_IJlSB_lEEEaSJ_NS4_8TiledMMAINS4_8MMA_AtomIJNS4_4SM904GMMA26MMA_64x64x32_S32S8S8_SS_TNEEEENS4_6LayoutINS5_IJSB_SB_SB_EEENS5_IJNSA_ILi0EEESS_SS_EEEEENS5_IJNS4_10UnderscoreESV_SV_EEEEENS4_23SM90_TMA_LOAD_MULTICASTENS4_14ComposedLayoutINS4_7SwizzleILi1ELi4ELi3EEENS4_18smem_ptr_flag_bitsILi8EEENSQ_INS5_IJNSA_ILi8EEESH_EEENS5_IJSH_SB_EEEEEEEvNS4_8identityENS4_13SM90_TMA_LOADES18_vS19_EENS_8epilogue10collective6detail29Sm90TmaWarpSpecializedAdapterINS1D_15DefaultEpilogueIaSJ_SJ_NS1C_6thread17LinearCombinationIaLi1EiiLNS1H_9ScaleType4KindE0ELNS_15FloatRoundStyleE2EaEENS1_15EpilogueDefaultEEEEEvvEEEEvNT_6ParamsE --------------------------
	.section	.nv.constant0._ZN7cutlass13device_kernelINS_4gemm6kernel13GemmUniversalIN4cute5tupleIJiiiiEEENS1_10collective13CollectiveMmaINS1_34MainloopSm90TmaGmmaWarpSpecializedILi56ENS5_IJNS4_1CILi1EEENSA_ILi2EEESB_EEENS1_32KernelTmaWarpSpecializedPingpongEEENS5_IJNSA_ILi64EEESG_NSA_ILi32EEEEEEaNS5_IJlSB_lEEEaSJ_NS4_8TiledMMAINS4_8MMA_AtomIJNS4_4SM904GMMA26MMA_64x64x32_S32S8S8_SS_TNEEEENS4_6LayoutINS5_IJSB_SB_SB_EEENS5_IJNSA_ILi0EEESS_SS_EEEEENS5_IJNS4_10UnderscoreESV_SV_EEEEENS4_23SM90_TMA_LOAD_MULTICASTENS4_14ComposedLayoutINS4_7SwizzleILi1ELi4ELi3EEENS4_18smem_ptr_flag_bitsILi8EEENSQ_INS5_IJNSA_ILi8EEESH_EEENS5_IJSH_SB_EEEEEEEvNS4_8identityENS4_13SM90_TMA_LOADES18_vS19_EENS_8epilogue10collective6detail29Sm90TmaWarpSpecializedAdapterINS1D_15DefaultEpilogueIaSJ_SJ_NS1C_6thread17LinearCombinationIaLi1EiiLNS1H_9ScaleType4KindE0ELNS_15FloatRoundStyleE2EaEENS1_15EpilogueDefaultEEEEEvvEEEEvNT_6ParamsE,"a",@progbits
	.sectionflags	@""
	.align	4
.nv.constant0._ZN7cutlass13device_kernelINS_4gemm6kernel13GemmUniversalIN4cute5tupleIJiiiiEEENS1_10collective13CollectiveMmaINS1_34MainloopSm90TmaGmmaWarpSpecializedILi56ENS5_IJNS4_1CILi1EEENSA_ILi2EEESB_EEENS1_32KernelTmaWarpSpecializedPingpongEEENS5_IJNSA_ILi64EEESG_NSA_ILi32EEEEEEaNS5_IJlSB_lEEEaSJ_NS4_8TiledMMAINS4_8MMA_AtomIJNS4_4SM904GMMA26MMA_64x64x32_S32S8S8_SS_TNEEEENS4_6LayoutINS5_IJSB_SB_SB_EEENS5_IJNSA_ILi0EEESS_SS_EEEEENS5_IJNS4_10UnderscoreESV_SV_EEEEENS4_23SM90_TMA_LOAD_MULTICASTENS4_14ComposedLayoutINS4_7SwizzleILi1ELi4ELi3EEENS4_18smem_ptr_flag_bitsILi8EEENSQ_INS5_IJNSA_ILi8EEESH_EEENS5_IJSH_SB_EEEEEEEvNS4_8identityENS4_13SM90_TMA_LOADES18_vS19_EENS_8epilogue10collective6detail29Sm90TmaWarpSpecializedAdapterINS1D_15DefaultEpilogueIaSJ_SJ_NS1C_6thread17LinearCombinationIaLi1EiiLNS1H_9ScaleType4KindE0ELNS_15FloatRoundStyleE2EaEENS1_15EpilogueDefaultEEEEEvvEEEEvNT_6ParamsE:
	.zero		1664


//--------------------- SYMBOLS --------------------------

	.type		.nv.reservedSmem.offset0,@object
	.size		.nv.reservedSmem.offset0,0x4
	.type		__assertfail,@function
